def matmul_kernel(
    a_ptr,
    b_ptr,
    c_ptr,
    M,
    N,
    K,
    stride_am,
    stride_ak,
    stride_bk,
    stride_bn,
    stride_cm,
    stride_cn,
    BLOCK_M: tl.constexpr,
    BLOCK_N: tl.constexpr,
    BLOCK_K: tl.constexpr,
    GROUP_M: tl.constexpr,
):
    pid = tl.program_id(axis=0)
    num_pid_m = tl.cdiv(M, BLOCK_M)
    num_pid_n = tl.cdiv(N, BLOCK_N)
    num_pid_in_group = GROUP_M * num_pid_n
    group_id = pid // num_pid_in_group
    first_pid_m = group_id * GROUP_M
    group_size_m = min(num_pid_m - first_pid_m, GROUP_M)
    pid_m = first_pid_m + ((pid % num_pid_in_group) % group_size_m)
    pid_n = (pid % num_pid_in_group) // group_size_m

    offs_am = (pid_m * BLOCK_M + tl.arange(0, BLOCK_M)) % M
    offs_bn = (pid_n * BLOCK_N + tl.arange(0, BLOCK_N)) % N
    offs_k = tl.arange(0, BLOCK_K)
    a_ptrs = a_ptr + offs_am[:, None] * stride_am + offs_k[None, :] * stride_ak
    b_ptrs = b_ptr + offs_k[:, None] * stride_bk + offs_bn[None, :] * stride_bn

    acc = tl.zeros((BLOCK_M, BLOCK_N), dtype=tl.float32)
    for kk in range(0, tl.cdiv(K, BLOCK_K)):
        a = tl.load(a_ptrs, mask=offs_k[None, :] < K - kk * BLOCK_K, other=0.0)
        b = tl.load(b_ptrs, mask=offs_k[:, None] < K - kk * BLOCK_K, other=0.0)
        acc = tl.dot(a, b, acc)
        a_ptrs += BLOCK_K * stride_ak
        b_ptrs += BLOCK_K * stride_bk

    c = acc.to(c_ptr.dtype.element_ty)
    offs_cm = pid_m * BLOCK_M + tl.arange(0, BLOCK_M)
    offs_cn = pid_n * BLOCK_N + tl.arange(0, BLOCK_N)
    c_ptrs = c_ptr + offs_cm[:, None] * stride_cm + offs_cn[None, :] * stride_cn
    mask = (offs_cm[:, None] < M) & (offs_cn[None, :] < N)
    tl.store(c_ptrs, c, mask=mask)

# config = {"BLOCK_K": 32, "BLOCK_M": 64, "BLOCK_N": 64, "GROUP_M": 8, "arch": "sm_100", "dtype": "fp32", "num_ctas": 2, "num_stages": 3, "num_warps": 4}
# arch = sm_100


// ===== COMPILED SASS (sm_100a) =====

	.target	sm_100a

	.elftype	@"ET_EXEC"


//--------------------- .note.nv.tkinfo           --------------------------
	.section	.note.nv.tkinfo,"",@"SHT_NOTE"
	.sectionflags	@"SHF_NOTE_NV_TKINFO"
	.tkinfo
        /*0018*/ 	.word	0x00000081
        /*0030*/ 	.string	""
        /*0030*/ 	.string	"ptxas-blackwell"
        /*0030*/ 	.string	"Cuda compilation tools, release 12.9, V12.9.86"
        /*0030*/ 	.string	"Build cuda_12.9.r12.9/compiler.36037853_0"
        /*0030*/ 	.string	"-v  -suppress-debug-info  -lineinfo  -arch sm_100a "



//--------------------- .note.nv.cuver            --------------------------
	.section	.note.nv.cuver,"",@"SHT_NOTE"
	.sectionflags	@"SHF_NOTE_NV_CUVER"
        /*0018*/ 	.short	0x0001
        /*001a*/ 	.short	0x0064
        /*001c*/ 	.short	0x0001
        /*001e*/ 	.short	0x0000
        /*0020*/ 	.short	0x0001
        /*0022*/ 	.short	0x0000


//--------------------- .nv.info                  --------------------------
	.section	.nv.info,"",@"SHT_CUDA_INFO"
	.align	4


	//----- nvinfo : EIATTR_REGCOUNT
	.align		4
        /*0000*/ 	.byte	0x04, 0x2f
        /*0002*/ 	.short	(.L_4 - .L_3)
	.align		4
.L_3:
        /*0004*/ 	.word	index@(matmul_kernel)
        /*0008*/ 	.word	0x00000080


	//----- nvinfo : EIATTR_FRAME_SIZE
	.align		4
.L_4:
        /*000c*/ 	.byte	0x04, 0x11
        /*000e*/ 	.short	(.L_6 - .L_5)
	.align		4
.L_5:
        /*0010*/ 	.word	index@($__internal_2_$__cuda_sm10x_tcgen05_guardrail_trap_unallocated_columns_being_dealloced)
        /*0014*/ 	.word	0x00000000


	//----- nvinfo : EIATTR_FRAME_SIZE
	.align		4
.L_6:
        /*0018*/ 	.byte	0x04, 0x11
        /*001a*/ 	.short	(.L_8 - .L_7)
	.align		4
.L_7:
        /*001c*/ 	.word	index@($__internal_1_$__cuda_sm10x_tcgen05_guardrail_trap_phase_invalid_during_alloc)
        /*0020*/ 	.word	0x00000000


	//----- nvinfo : EIATTR_FRAME_SIZE
	.align		4
.L_8:
        /*0024*/ 	.byte	0x04, 0x11
        /*0026*/ 	.short	(.L_10 - .L_9)
	.align		4
.L_9:
        /*0028*/ 	.word	index@($__internal_0_$__cuda_sm10x_tcgen05_guardrail_trap_col_being_dealloced_not_returned_by_alloc)
        /*002c*/ 	.word	0x00000000


	//----- nvinfo : EIATTR_FRAME_SIZE
	.align		4
.L_10:
        /*0030*/ 	.byte	0x04, 0x11
        /*0032*/ 	.short	(.L_12 - .L_11)
	.align		4
.L_11:
        /*0034*/ 	.word	index@(matmul_kernel)
        /*0038*/ 	.word	0x00000000


	//----- nvinfo : EIATTR_MIN_STACK_SIZE
	.align		4
.L_12:
        /*003c*/ 	.byte	0x04, 0x12
        /*003e*/ 	.short	(.L_14 - .L_13)
	.align		4
.L_13:
        /*0040*/ 	.word	index@(matmul_kernel)
        /*0044*/ 	.word	0x00000000
.L_14:


//--------------------- .nv.info.matmul_kernel    --------------------------
	.section	.nv.info.matmul_kernel,"",@"SHT_CUDA_INFO"
	.sectionflags	@""
	.align	4


	//----- nvinfo : EIATTR_CUDA_API_VERSION
	.align		4
        /*0000*/ 	.byte	0x04, 0x37
        /*0002*/ 	.short	(.L_16 - .L_15)
.L_15:
        /*0004*/ 	.word	0x00000081


	//----- nvinfo : EIATTR_KPARAM_INFO
	.align		4
.L_16:
        /*0008*/ 	.byte	0x04, 0x17
        /*000a*/ 	.short	(.L_18 - .L_17)
.L_17:
        /*000c*/ 	.word	0x00000000
        /*0010*/ 	.short	0x000d
        /*0012*/ 	.short	0x0048
        /*0014*/ 	.byte	0x00, 0xf4, 0x21, 0x00


	//----- nvinfo : EIATTR_KPARAM_INFO
	.align		4
.L_18:
        /*0018*/ 	.byte	0x04, 0x17
        /*001a*/ 	.short	(.L_20 - .L_19)
.L_19:
        /*001c*/ 	.word	0x00000000
        /*0020*/ 	.short	0x000c
        /*0022*/ 	.short	0x0040
        /*0024*/ 	.byte	0x00, 0xf4, 0x21, 0x00


	//----- nvinfo : EIATTR_KPARAM_INFO
	.align		4
.L_20:
        /*0028*/ 	.byte	0x04, 0x17
        /*002a*/ 	.short	(.L_22 - .L_21)
.L_21:
        /*002c*/ 	.word	0x00000000
        /*0030*/ 	.short	0x000b
        /*0032*/ 	.short	0x0038
        /*0034*/ 	.byte	0x00, 0xf0, 0x11, 0x00


	//----- nvinfo : EIATTR_KPARAM_INFO
	.align		4
.L_22:
        /*0038*/ 	.byte	0x04, 0x17
        /*003a*/ 	.short	(.L_24 - .L_23)
.L_23:
        /*003c*/ 	.word	0x00000000
        /*0040*/ 	.short	0x000a
        /*0042*/ 	.short	0x0034
        /*0044*/ 	.byte	0x00, 0xf0, 0x11, 0x00


	//----- nvinfo : EIATTR_KPARAM_INFO
	.align		4
.L_24:
        /*0048*/ 	.byte	0x04, 0x17
        /*004a*/ 	.short	(.L_26 - .L_25)
.L_25:
        /*004c*/ 	.word	0x00000000
        /*0050*/ 	.short	0x0009
        /*0052*/ 	.short	0x0030
        /*0054*/ 	.byte	0x00, 0xf0, 0x11, 0x00


	//----- nvinfo : EIATTR_KPARAM_INFO
	.align		4
.L_26:
        /*0058*/ 	.byte	0x04, 0x17
        /*005a*/ 	.short	(.L_28 - .L_27)
.L_27:
        /*005c*/ 	.word	0x00000000
        /*0060*/ 	.short	0x0008
        /*0062*/ 	.short	0x002c
        /*0064*/ 	.byte	0x00, 0xf0, 0x11, 0x00


	//----- nvinfo : EIATTR_KPARAM_INFO
	.align		4
.L_28:
        /*0068*/ 	.byte	0x04, 0x17
        /*006a*/ 	.short	(.L_30 - .L_29)
.L_29:
        /*006c*/ 	.word	0x00000000
        /*0070*/ 	.short	0x0007
        /*0072*/ 	.short	0x0028
        /*0074*/ 	.byte	0x00, 0xf0, 0x11, 0x00


	//----- nvinfo : EIATTR_KPARAM_INFO
	.align		4
.L_30:
        /*0078*/ 	.byte	0x04, 0x17
        /*007a*/ 	.short	(.L_32 - .L_31)
.L_31:
        /*007c*/ 	.word	0x00000000
        /*0080*/ 	.short	0x0006
        /*0082*/ 	.short	0x0024
        /*0084*/ 	.byte	0x00, 0xf0, 0x11, 0x00


	//----- nvinfo : EIATTR_KPARAM_INFO
	.align		4
.L_32:
        /*0088*/ 	.byte	0x04, 0x17
        /*008a*/ 	.short	(.L_34 - .L_33)
.L_33:
        /*008c*/ 	.word	0x00000000
        /*0090*/ 	.short	0x0005
        /*0092*/ 	.short	0x0020
        /*0094*/ 	.byte	0x00, 0xf0, 0x11, 0x00


	//----- nvinfo : EIATTR_KPARAM_INFO
	.align		4
.L_34:
        /*0098*/ 	.byte	0x04, 0x17
        /*009a*/ 	.short	(.L_36 - .L_35)
.L_35:
        /*009c*/ 	.word	0x00000000
        /*00a0*/ 	.short	0x0004
        /*00a2*/ 	.short	0x001c
        /*00a4*/ 	.byte	0x00, 0xf0, 0x11, 0x00


	//----- nvinfo : EIATTR_KPARAM_INFO
	.align		4
.L_36:
        /*00a8*/ 	.byte	0x04, 0x17
        /*00aa*/ 	.short	(.L_38 - .L_37)
.L_37:
        /*00ac*/ 	.word	0x00000000
        /*00b0*/ 	.short	0x0003
        /*00b2*/ 	.short	0x0018
        /*00b4*/ 	.byte	0x00, 0xf0, 0x11, 0x00


	//----- nvinfo : EIATTR_KPARAM_INFO
	.align		4
.L_38:
        /*00b8*/ 	.byte	0x04, 0x17
        /*00ba*/ 	.short	(.L_40 - .L_39)
.L_39:
        /*00bc*/ 	.word	0x00000000
        /*00c0*/ 	.short	0x0002
        /*00c2*/ 	.short	0x0010
        /*00c4*/ 	.byte	0x00, 0xf4, 0x21, 0x00


	//----- nvinfo : EIATTR_KPARAM_INFO
	.align		4
.L_40:
        /*00c8*/ 	.byte	0x04, 0x17
        /*00ca*/ 	.short	(.L_42 - .L_41)
.L_41:
        /*00cc*/ 	.word	0x00000000
        /*00d0*/ 	.short	0x0001
        /*00d2*/ 	.short	0x0008
        /*00d4*/ 	.byte	0x00, 0xf4, 0x21, 0x00


	//----- nvinfo : EIATTR_KPARAM_INFO
	.align		4
.L_42:
        /*00d8*/ 	.byte	0x04, 0x17
        /*00da*/ 	.short	(.L_44 - .L_43)
.L_43:
        /*00dc*/ 	.word	0x00000000
        /*00e0*/ 	.short	0x0000
        /*00e2*/ 	.short	0x0000
        /*00e4*/ 	.byte	0x00, 0xf4, 0x21, 0x00


	//----- nvinfo : EIATTR_EXPLICIT_CLUSTER
	.align		4
.L_44:
        /*00e8*/ 	.byte	0x01, 0x3e
	.zero		2


	//----- nvinfo : EIATTR_CTA_PER_CLUSTER
	.align		4
        /*00ec*/ 	.byte	0x04, 0x3d
        /*00ee*/ 	.short	(.L_46 - .L_45)
.L_45:
        /*00f0*/ 	.word	0x00000002
        /*00f4*/ 	.word	0x00000001
        /*00f8*/ 	.word	0x00000001


	//----- nvinfo : EIATTR_AT_ENTRY_FRAGMENTS
	.align		4
.L_46:
        /*00fc*/ 	.byte	0x04, 0x4f
        /*00fe*/ 	.short	(.L_48 - .L_47)


	//   ....[0]....
.L_47:
        /*0100*/ 	.word	0x00000004


	//----- nvinfo : EIATTR_RESERVED_SMEM_USED
	.align		4
.L_48:
        /*0104*/ 	.byte	0x01, 0x41
	.zero		2


	//----- nvinfo : EIATTR_SPARSE_MMA_MASK
	.align		4
        /*0108*/ 	.byte	0x03, 0x50
        /*010a*/ 	.short	0x0000


	//----- nvinfo : EIATTR_TCGEN05_1CTA_USED
	.align		4
        /*010c*/ 	.byte	0x01, 0x51
	.zero		2


	//----- nvinfo : EIATTR_MAXREG_COUNT
	.align		4
        /*0110*/ 	.byte	0x03, 0x1b
        /*0112*/ 	.short	0x00ff


	//----- nvinfo : EIATTR_NUM_BARRIERS
	.align		4
        /*0114*/ 	.byte	0x02, 0x4c
        /*0116*/ 	.byte	0x01
	.zero		1


	//----- nvinfo : EIATTR_INT_WARP_WIDE_INSTR_OFFSETS
	.align		4
        /*0118*/ 	.byte	0x04, 0x31
        /*011a*/ 	.short	(.L_50 - .L_49)


	//   ....[0]....
.L_49:
        /*011c*/ 	.word	0x00001890


	//   ....[1]....
        /*0120*/ 	.word	0x000018c0


	//   ....[2]....
        /*0124*/ 	.word	0x000019e0


	//   ....[3]....
        /*0128*/ 	.word	0x00005540


	//   ....[4]....
        /*012c*/ 	.word	0x00005590


	//----- nvinfo : EIATTR_COOP_GROUP_MASK_REGIDS
	.align		4
.L_50:
        /*0130*/ 	.byte	0x04, 0x29
        /*0132*/ 	.short	(.L_52 - .L_51)


	//   ....[0]....
.L_51:
        /*0134*/ 	.word	0xffffffff


	//   ....[1]....
        /*0138*/ 	.word	0xffffffff


	//   ....[2]....
        /*013c*/ 	.word	0xffffffff


	//   ....[3]....
        /*0140*/ 	.word	0xffffffff


	//----- nvinfo : EIATTR_COOP_GROUP_INSTR_OFFSETS
	.align		4
.L_52:
        /*0144*/ 	.byte	0x04, 0x28
        /*0146*/ 	.short	(.L_54 - .L_53)


	//   ....[0]....
.L_53:
        /*0148*/ 	.word	0x00000050


	//   ....[1]....
        /*014c*/ 	.word	0x00000300


	//   ....[2]....
        /*0150*/ 	.word	0x000053e0


	//   ....[3]....
        /*0154*/ 	.word	0x00005640


	//----- nvinfo : EIATTR_VRC_CTA_INIT_COUNT
	.align		4
.L_54:
        /*0158*/ 	.byte	0x02, 0x4a
        /*015a*/ 	.byte	0x80
	.zero		1


	//----- nvinfo : EIATTR_MBARRIER_INSTR_OFFSETS
	.align		4
        /*015c*/ 	.byte	0x04, 0x39
        /*015e*/ 	.short	(.L_56 - .L_55)


	//   ....[0]....
.L_55:
        /*0160*/ 	.word	0x00001aa0
        /*0164*/ 	.word	0x000000ff
        /*0168*/ 	.word	0x00000000
        /*016c*/ 	.short	0x0100
        /*016e*/ 	.byte	0x0d
	.zero		1


	//   ....[1]....
        /*0170*/ 	.word	0x00001ad0
        /*0174*/ 	.word	0x000000ff
        /*0178*/ 	.word	0x00009008
        /*017c*/ 	.short	0x0100
        /*017e*/ 	.byte	0x0b
	.zero		1


	//   ....[2]....
        /*0180*/ 	.word	0x00003ee0
        /*0184*/ 	.word	0x000000ff
        /*0188*/ 	.word	0x00000000
        /*018c*/ 	.short	0x010a
        /*018e*/ 	.byte	0x12
	.zero		1


	//   ....[3]....
        /*0190*/ 	.word	0x00004a50
        /*0194*/ 	.word	0x000000ff
        /*0198*/ 	.word	0x00000000
        /*019c*/ 	.short	0x010a
        /*019e*/ 	.byte	0x0d
	.zero		1


	//   ....[4]....
        /*01a0*/ 	.word	0x00004b60
        /*01a4*/ 	.word	0x000000ff
        /*01a8*/ 	.word	0x00009000
        /*01ac*/ 	.short	0x0108
        /*01ae*/ 	.byte	0x0b
	.zero		1


	//   ....[5]....
        /*01b0*/ 	.word	0x00004bd0
        /*01b4*/ 	.word	0x000000ff
        /*01b8*/ 	.word	0x00009008
        /*01bc*/ 	.short	0x0108
        /*01be*/ 	.byte	0x0b
	.zero		1


	//   ....[6]....
        /*01c0*/ 	.word	0x00005660
        /*01c4*/ 	.word	0x000000ff
        /*01c8*/ 	.word	0x00000000
        /*01cc*/ 	.short	0x010a
        /*01ce*/ 	.byte	0x12
	.zero		1


	//   ....[7]....
        /*01d0*/ 	.word	0x00005690
        /*01d4*/ 	.word	0x000000ff
        /*01d8*/ 	.word	0x00000000
        /*01dc*/ 	.short	0x010a
        /*01de*/ 	.byte	0x0d
	.zero		1


	//----- nvinfo : EIATTR_NUM_MBARRIERS
	.align		4
.L_56:
        /*01e0*/ 	.byte	0x03, 0x38
        /*01e2*/ 	.short	0x0002


	//----- nvinfo : EIATTR_EXIT_INSTR_OFFSETS
	.align		4
        /*01e4*/ 	.byte	0x04, 0x1c
        /*01e6*/ 	.short	(.L_58 - .L_57)


	//   ....[0]....
.L_57:
        /*01e8*/ 	.word	0x00005650


	//----- nvinfo : EIATTR_REQNTID
	.align		4
.L_58:
        /*01ec*/ 	.byte	0x04, 0x10
        /*01ee*/ 	.short	(.L_60 - .L_59)
.L_59:
        /*01f0*/ 	.word	0x00000080
        /*01f4*/ 	.word	0x00000001
        /*01f8*/ 	.word	0x00000001


	//----- nvinfo : EIATTR_CRS_STACK_SIZE
	.align		4
.L_60:
        /*01fc*/ 	.byte	0x04, 0x1e
        /*01fe*/ 	.short	(.L_62 - .L_61)
.L_61:
        /*0200*/ 	.word	0x00000000


	//----- nvinfo : EIATTR_CBANK_PARAM_SIZE
	.align		4
.L_62:
        /*0204*/ 	.byte	0x03, 0x19
        /*0206*/ 	.short	0x0050


	//----- nvinfo : EIATTR_PARAM_CBANK
	.align		4
        /*0208*/ 	.byte	0x04, 0x0a
        /*020a*/ 	.short	(.L_64 - .L_63)
	.align		4
.L_63:
        /*020c*/ 	.word	index@(.nv.constant0.matmul_kernel)
        /*0210*/ 	.short	0x0380
        /*0212*/ 	.short	0x0050


	//----- nvinfo : EIATTR_SW_WAR
	.align		4
.L_64:
        /*0214*/ 	.byte	0x04, 0x36
        /*0216*/ 	.short	(.L_66 - .L_65)
.L_65:
        /*0218*/ 	.word	0x00000008
.L_66:


//--------------------- .nv.compat                --------------------------
	.section	.nv.compat,"",@"SHT_CUDA_COMPAT_INFO"
	.align	4
        /*0000*/ 	.byte	0x02, 0x02, 0x02, 0x00, 0x02, 0x05, 0x05, 0x00, 0x02, 0x03, 0x00, 0x00, 0x02, 0x06, 0x01, 0x00


//--------------------- .nv.callgraph             --------------------------
	.section	.nv.callgraph,"",@"SHT_CUDA_CALLGRAPH"
	.align	4
	.sectionentsize	8
	.align		4
        /*0000*/ 	.word	0x00000000
	.align		4
        /*0004*/ 	.word	0xffffffff
	.align		4
        /*0008*/ 	.word	0x00000000
	.align		4
        /*000c*/ 	.word	0xfffffffe
	.align		4
        /*0010*/ 	.word	0x00000000
	.align		4
        /*0014*/ 	.word	0xfffffffd
	.align		4
        /*0018*/ 	.word	0x00000000
	.align		4
        /*001c*/ 	.word	0xfffffffc


//--------------------- .text.matmul_kernel       --------------------------
	.section	.text.matmul_kernel,"ax",@progbits
	.align	128
        .global         matmul_kernel
        .type           matmul_kernel,@function
        .size           matmul_kernel,(.L_x_20 - matmul_kernel)
        .other          matmul_kernel,@"STO_CUDA_ENTRY STV_DEFAULT"
matmul_kernel:
.text.matmul_kernel:
[----:B------:R-:W1:Y:S01]  /*0000*/  LDC R1, c[0x0][0x37c] ;  /* 0x0000df00ff017b82 */ /* 0x000e620000000800 */
[----:B------:R-:W2:Y:S02]  /*0010*/  S2R R21, SR_TID.X ;  /* 0x0000000000157919 */ /* 0x000ea40000002100 */
[----:B--2---:R-:W-:-:S13]  /*0020*/  ISETP.GE.U32.AND P1, PT, R21, 0x20, PT ;  /* 0x000000201500780c */ /* 0x004fda0003f26070 */
[----:B------:R-:W-:Y:S05]  /*0030*/  @P1 BRA `(.L_x_0) ;  /* 0x0000000000b41947 */ /* 0x000fea0003800000 */
[----:B------:R-:W2:Y:S01]  /*0040*/  S2UR UR6, SR_CgaCtaId ;  /* 0x00000000000679c3 */ /* 0x000ea20000008800 */
[----:B------:R-:W-:Y:S01]  /*0050*/  NOP ;  /* 0x0000000000007918 */ /* 0x000fe20000000000 */
[----:B------:R-:W-:Y:S02]  /*0060*/  UMOV UR4, 0x40 ;  /* 0x0000004000047882 */ /* 0x000fe40000000000 */
[----:B--2---:R-:W-:-:S09]  /*0070*/  ULEA UR4, UR6, UR4, 0x18 ;  /* 0x0000000406047291 */ /* 0x004fd2000f8ec0ff */
[----:B------:R-:W2:Y:S01]  /*0080*/  LDS.U8 R0, [UR4] ;  /* 0x00000004ff007984 */ /* 0x000ea20008000000 */
[----:B------:R-:W-:Y:S02]  /*0090*/  UMOV UR4, 0x400 ;  /* 0x0000040000047882 */ /* 0x000fe40000000000 */
[----:B------:R-:W-:Y:S01]  /*00a0*/  ULEA UR4, UR6, UR4, 0x18 ;  /* 0x0000000406047291 */ /* 0x000fe2000f8ec0ff */
[----:B--2---:R-:W-:-:S13]  /*00b0*/  ISETP.NE.AND P0, PT, R0, RZ, PT ;  /* 0x000000ff0000720c */ /* 0x004fda0003f05270 */
[----:B------:R-:W-:Y:S05]  /*00c0*/  @P0 BRA `(.L_x_1) ;  /* 0x0000000000780947 */ /* 0x000fea0003800000 */
[----:B------:R-:W-:-:S13]  /*00d0*/  ELECT P0, URZ, PT ;  /* 0x0000000000ff782f */ /* 0x000fda0003800000 */
[----:B------:R-:W-:Y:S05]  /*00e0*/  @!P0 BRA `(.L_x_2) ;  /* 0x0000000000808947 */ /* 0x000fea0003800000 */
[----:B------:R-:W-:Y:S01]  /*00f0*/  UMOV UR5, 0x1 ;  /* 0x0000000100057882 */ /* 0x000fe20000000000 */
[----:B------:R-:W-:-:S04]  /*0100*/  IMAD.MOV.U32 R4, RZ, RZ, 0x1 ;  /* 0x00000001ff047424 */ /* 0x000fc800078e00ff */
[----:B------:R-:W-:Y:S04]  /*0110*/  DEPBAR.LE SB2, 0x36 ;  /* 0x0000ad800000791a */ /* 0x000fe80000000000 */
[----:B------:R-:W2:Y:S02]  /*0120*/  UTCATOMSWS.FIND_AND_SET.ALIGN UP0, UR5, UR5 ;  /* 0x00000005000575e3 */ /* 0x000ea40008000800 */
[----:B--2---:R-:W-:-:S04]  /*0130*/  PLOP3.LUT P0, PT, PT, PT, UP0, 0x80, 0x8 ;  /* 0x000000000008781c */ /* 0x004fc80003f0f008 */
[----:B------:R-:W-:-:S04]  /*0140*/  SEL R0, RZ, 0xffffffff, !P0 ;  /* 0xffffffffff007807 */ /* 0x000fc80004000000 */
[----:B------:R-:W-:Y:S01]  /*0150*/  ISETP.NE.AND P0, PT, R0, RZ, PT ;  /* 0x000000ff0000720c */ /* 0x000fe20003f05270 */
[----:B------:R-:W-:-:S12]  /*0160*/  IMAD.U32 R0, RZ, RZ, UR5 ;  /* 0x00000005ff007e24 */ /* 0x000fd8000f8e00ff */
[----:B------:R-:W-:Y:S05]  /*0170*/  @P0 BRA `(.L_x_3) ;  /* 0x0000000000240947 */ /* 0x000fea0003800000 */
.L_x_4:
[----:B------:R-:W-:Y:S05]  /*0180*/  NANOSLEEP 0x64 ;  /* 0x000000640000795d */ /* 0x000fea0003800000 */
[----:B------:R-:W-:-:S05]  /*0190*/  UMOV UR5, 0x1 ;  /* 0x0000000100057882 */ /* 0x000fca0000000000 */
[----:B------:R-:W-:Y:S04]  /*01a0*/  DEPBAR.LE SB2, 0x36 ;  /* 0x0000ad800000791a */ /* 0x000fe80000000000 */
[----:B------:R-:W2:Y:S02]  /*01b0*/  UTCATOMSWS.FIND_AND_SET.ALIGN UP0, UR5, UR5 ;  /* 0x00000005000575e3 */ /* 0x000ea40008000800 */
[----:B--2---:R-:W-:-:S04]  /*01c0*/  PLOP3.LUT P0, PT, PT, PT, UP0, 0x80, 0x8 ;  /* 0x000000000008781c */ /* 0x004fc80003f0f008 */
[----:B------:R-:W-:-:S04]  /*01d0*/  SEL R0, RZ, 0xffffffff, !P0 ;  /* 0xffffffffff007807 */ /* 0x000fc80004000000 */
[----:B------:R-:W-:Y:S01]  /*01e0*/  ISETP.NE.AND P0, PT, R0, RZ, PT ;  /* 0x000000ff0000720c */ /* 0x000fe20003f05270 */
[----:B------:R-:W-:-:S12]  /*01f0*/  IMAD.U32 R0, RZ, RZ, UR5 ;  /* 0x00000005ff007e24 */ /* 0x000fd8000f8e00ff */
[----:B------:R-:W-:Y:S05]  /*0200*/  @!P0 BRA `(.L_x_4) ;  /* 0xfffffffc00dc8947 */ /* 0x000fea000383ffff */
.L_x_3:
[----:B------:R-:W-:Y:S01]  /*0210*/  VIADD R3, R0, 0x10 ;  /* 0x0000001000037836 */ /* 0x000fe20000000000 */
[----:B------:R-:W-:Y:S01]  /*0220*/  UMOV UR5, 0x50 ;  /* 0x0000005000057882 */ /* 0x000fe20000000000 */
[----:B------:R-:W-:Y:S01]  /*0230*/  SHF.L.U32 R2, R4, R0, RZ ;  /* 0x0000000004027219 */ /* 0x000fe200000006ff */
[----:B------:R-:W-:Y:S01]  /*0240*/  ULEA UR5, UR6, UR5, 0x18 ;  /* 0x0000000506057291 */ /* 0x000fe2000f8ec0ff */
[----:B------:R-:W-:Y:S01]  /*0250*/  IMAD.SHL.U32 R0, R0, 0x20, RZ ;  /* 0x0000002000007824 */ /* 0x000fe200078e00ff */
[----:B------:R-:W-:-:S04]  /*0260*/  SHF.L.U32 R3, R4, R3, RZ ;  /* 0x0000000304037219 */ /* 0x000fc800000006ff */
[----:B------:R-:W-:-:S05]  /*0270*/  LOP3.LUT R2, R3, R2, RZ, 0xfc, !PT ;  /* 0x0000000203027212 */ /* 0x000fca00078efcff */
[----:B------:R2:W-:Y:S04]  /*0280*/  ATOMS.OR RZ, [UR5], R2 ;  /* 0x00000002ffff798c */ /* 0x0005e8000b000005 */
[----:B------:R2:W-:Y:S01]  /*0290*/  STS [UR4], R0 ;  /* 0x00000000ff007988 */ /* 0x0005e20008000804 */
[----:B------:R-:W-:Y:S05]  /*02a0*/  BRA `(.L_x_2) ;  /* 0x0000000000107947 */ /* 0x000fea0003800000 */
.L_x_1:
[----:B------:R-:W-:Y:S01]  /*02b0*/  IMAD.MOV.U32 R0, RZ, RZ, -0x1 ;  /* 0xffffffffff007424 */ /* 0x000fe200078e00ff */
[----:B------:R-:W-:-:S04]  /*02c0*/  MOV R2, 0x2f0 ;  /* 0x000002f000027802 */ /* 0x000fc80000000f00 */
[----:B------:R2:W-:Y:S03]  /*02d0*/  STS [UR4], R0 ;  /* 0x00000000ff007988 */ /* 0x0005e60008000804 */
[----:B-12---:R-:W-:Y:S05]  /*02e0*/  CALL.REL.NOINC `($__internal_1_$__cuda_sm10x_tcgen05_guardrail_trap_phase_invalid_during_alloc) ;  /* 0x0000005400007944 */ /* 0x006fea0003c00000 */
.L_x_2:
[----:B------:R-:W-:Y:S05]  /*02f0*/  WARPSYNC.ALL ;  /* 0x0000000000007948 */ /* 0x000fea0003800000 */
[----:B------:R-:W-:Y:S01]  /*0300*/  NOP ;  /* 0x0000000000007918 */ /* 0x000fe20000000000 */
.L_x_0:
[----:B------:R-:W3:Y:S08]  /*0310*/  LDC.64 R8, c[0x0][0x398] ;  /* 0x0000e600ff087b82 */ /* 0x000ef00000000a00 */
[----:B------:R-:W4:Y:S02]  /*0320*/  S2UR UR5, SR_CgaSize ;  /* 0x00000000000579c3 */ /* 0x000f240000008a00 */
[----:B----4-:R-:W-:-:S12]  /*0330*/  UIMAD UR5, UR5, -0xa0, URZ ;  /* 0xffffff60050578a4 */ /* 0x010fd8000f8e02ff */
[----:B------:R-:W4:Y:S01]  /*0340*/  LDCU UR5, c[0x0][UR5+0x2b0] ;  /* 0x00005600050577ac */ /* 0x000f220008000800 */
[--C-:B------:R-:W-:Y:S02]  /*0350*/  SHF.R.U32.HI R112, RZ, 0x5, R21.reuse ;  /* 0x00000005ff707819 */ /* 0x100fe40000011615 */
[----:B------:R-:W-:Y:S01]  /*0360*/  SHF.R.U32.HI R89, RZ, 0x4, R21 ;  /* 0x00000004ff597819 */ /* 0x000fe20000011615 */
[----:B------:R-:W-:Y:S01]  /*0370*/  UMOV UR11, 0x400 ;  /* 0x00000400000b7882 */ /* 0x000fe20000000000 */
[----:B------:R-:W5:Y:S01]  /*0380*/  LDCU.128 UR16, c[0x0][0x380] ;  /* 0x00007000ff1077ac */ /* 0x000f620008000c00 */
[----:B------:R-:W2:Y:S01]  /*0390*/  S2UR UR4, SR_CTAID.X ;  /* 0x00000000000479c3 */ /* 0x000ea20000002500 */
[----:B------:R-:W1:Y:S07]  /*03a0*/  LDCU.64 UR22, c[0x0][0x358] ;  /* 0x00006b00ff1677ac */ /* 0x000e6e0008000a00 */
[----:B------:R-:W1:Y:S01]  /*03b0*/  S2UR UR10, SR_CgaCtaId ;  /* 0x00000000000a79c3 */ /* 0x000e620000008800 */
[----:B--23--:R-:W-:Y:S01]  /*03c0*/  VIADD R0, R9, 0x3f ;  /* 0x0000003f09007836 */ /* 0x00cfe20000000000 */
[----:B------:R-:W-:-:S06]  /*03d0*/  IABS R13, R8 ;  /* 0x00000008000d7213 */ /* 0x000fcc0000000000 */
[----:B------:R-:W2:Y:S01]  /*03e0*/  LDC.64 R44, c[0x0][0x3a8] ;  /* 0x0000ea00ff2c7b82 */ /* 0x000ea20000000a00 */
[----:B------:R-:W-:Y:S02]  /*03f0*/  IABS R14, R9 ;  /* 0x00000009000e7213 */ /* 0x000fe40000000000 */
[----:B------:R-:W-:Y:S02]  /*0400*/  SHF.R.S32.HI R3, RZ, 0x1f, R0 ;  /* 0x0000001fff037819 */ /* 0x000fe40000011400 */
[----:B------:R-:W-:Y:S02]  /*0410*/  I2FP.F32.U32 R5, UR4 ;  /* 0x0000000400057c45 */ /* 0x000fe40008201000 */
[----:B------:R-:W-:-:S03]  /*0420*/  LEA.HI R3, R3, R0, RZ, 0x6 ;  /* 0x0000000003037211 */ /* 0x000fc600078f30ff */
[----:B----4-:R-:W-:Y:S01]  /*0430*/  FMUL R5, R5, UR5 ;  /* 0x0000000505057c20 */ /* 0x010fe20008400000 */
[----:B------:R-:W-:Y:S01]  /*0440*/  SHF.R.S32.HI R3, RZ, 0x6, R3 ;  /* 0x00000006ff037819 */ /* 0x000fe20000011403 */
[----:B------:R-:W-:Y:S01]  /*0450*/  UMOV UR5, 0x1 ;  /* 0x0000000100057882 */ /* 0x000fe20000000000 */
[----:B-1----:R-:W-:Y:S02]  /*0460*/  USHF.L.U32 UR4, UR10, 0x5, URZ ;  /* 0x000000050a047899 */ /* 0x002fe400080006ff */
[----:B------:R-:W-:Y:S01]  /*0470*/  ULEA UR11, UR10, UR11, 0x18 ;  /* 0x0000000b0a0b7291 */ /* 0x000fe2000f8ec0ff */
[----:B------:R-:W-:Y:S01]  /*0480*/  IMAD.SHL.U32 R4, R3, 0x8, RZ ;  /* 0x0000000803047824 */ /* 0x000fe200078e00ff */
[----:B------:R-:W-:Y:S01]  /*0490*/  F2I.U32.TRUNC.NTZ R5, R5 ;  /* 0x0000000500057305 */ /* 0x000fe2000020f000 */
[----:B------:R-:W-:Y:S03]  /*04a0*/  BAR.SYNC.DEFER_BLOCKING 0x0 ;  /* 0x0000000000007b1d */ /* 0x000fe60000010000 */
[----:B------:R-:W-:-:S04]  /*04b0*/  IABS R7, R4 ;  /* 0x0000000400077213 */ /* 0x000fc80000000000 */
[----:B------:R-:W1:Y:S08]  /*04c0*/  I2F.RP R0, R7 ;  /* 0x0000000700007306 */ /* 0x000e700000209400 */
[----:B-1----:R-:W1:Y:S01]  /*04d0*/  MUFU.RCP R0, R0 ;  /* 0x0000000000007308 */ /* 0x002e620000001000 */
[----:B------:R-:W3:Y:S01]  /*04e0*/  LDS R29, [UR11] ;  /* 0x0000000bff1d7984 */ /* 0x000ee20008000800 */
[----:B-1----:R-:W-:Y:S01]  /*04f0*/  VIADD R2, R0, 0xffffffe ;  /* 0x0ffffffe00027836 */ /* 0x002fe20000000000 */
[----:B------:R-:W-:-:S05]  /*0500*/  IABS R0, R5 ;  /* 0x0000000500007213 */ /* 0x000fca0000000000 */
[----:B------:R1:W4:Y:S02]  /*0510*/  F2I.FTZ.U32.TRUNC.NTZ R3, R2 ;  /* 0x0000000200037305 */ /* 0x000324000021f000 */
[----:B-1----:R-:W-:Y:S02]  /*0520*/  IMAD.MOV.U32 R2, RZ, RZ, RZ ;  /* 0x000000ffff027224 */ /* 0x002fe400078e00ff */
[----:B----4-:R-:W-:-:S04]  /*0530*/  IMAD.MOV R6, RZ, RZ, -R3 ;  /* 0x000000ffff067224 */ /* 0x010fc800078e0a03 */
[----:B------:R-:W-:Y:S01]  /*0540*/  IMAD R11, R6, R7, RZ ;  /* 0x00000007060b7224 */ /* 0x000fe200078e02ff */
[----:B------:R-:W-:Y:S02]  /*0550*/  IABS R6, R4 ;  /* 0x0000000400067213 */ /* 0x000fe40000000000 */
[----:B---3--:R-:W-:Y:S01]  /*0560*/  R2UR UR21, R29 ;  /* 0x000000001d1572ca */ /* 0x008fe200000e0000 */
[----:B------:R-:W-:-:S04]  /*0570*/  IMAD.HI.U32 R3, R3, R11, R2 ;  /* 0x0000000b03037227 */ /* 0x000fc800078e0002 */
[----:B------:R-:W-:Y:S02]  /*0580*/  IMAD.MOV R2, RZ, RZ, -R6 ;  /* 0x000000ffff027224 */ /* 0x000fe400078e0a06 */
[----:B------:R-:W-:-:S04]  /*0590*/  IMAD.HI.U32 R3, R3, R0, RZ ;  /* 0x0000000003037227 */ /* 0x000fc800078e00ff */
[----:B------:R-:W-:Y:S01]  /*05a0*/  IMAD R0, R3, R2, R0 ;  /* 0x0000000203007224 */ /* 0x000fe200078e0200 */
[----:B------:R-:W-:Y:S04]  /*05b0*/  BAR.SYNC.DEFER_BLOCKING 0x0 ;  /* 0x0000000000007b1d */ /* 0x000fe80000010000 */
[----:B------:R-:W-:-:S13]  /*05c0*/  ISETP.GT.U32.AND P2, PT, R7, R0, PT ;  /* 0x000000000700720c */ /* 0x000fda0003f44070 */
[----:B------:R-:W-:Y:S02]  /*05d0*/  @!P2 IMAD.IADD R0, R0, 0x1, -R7 ;  /* 0x000000010000a824 */ /* 0x000fe400078e0a07 */
[----:B------:R-:W-:Y:S01]  /*05e0*/  @!P2 VIADD R3, R3, 0x1 ;  /* 0x000000010303a836 */ /* 0x000fe20000000000 */
[----:B------:R-:W-:Y:S02]  /*05f0*/  ISETP.NE.AND P2, PT, R4, RZ, PT ;  /* 0x000000ff0400720c */ /* 0x000fe40003f45270 */
[----:B------:R-:W-:Y:S02]  /*0600*/  ISETP.GE.U32.AND P0, PT, R0, R7, PT ;  /* 0x000000070000720c */ /* 0x000fe40003f06070 */
[----:B------:R-:W-:-:S04]  /*0610*/  LOP3.LUT R0, R5, R4, RZ, 0x3c, !PT ;  /* 0x0000000405007212 */ /* 0x000fc800078e3cff */
[----:B------:R-:W-:Y:S01]  /*0620*/  ISETP.GE.AND P3, PT, R0, RZ, PT ;  /* 0x000000ff0000720c */ /* 0x000fe20003f66270 */
[----:B------:R-:W-:-:S06]  /*0630*/  VIADD R0, R8, 0x3f ;  /* 0x0000003f08007836 */ /* 0x000fcc0000000000 */
[----:B------:R-:W-:-:S04]  /*0640*/  @P0 VIADD R3, R3, 0x1 ;  /* 0x0000000103030836 */ /* 0x000fc80000000000 */
[----:B------:R-:W-:Y:S01]  /*0650*/  IMAD.MOV.U32 R2, RZ, RZ, R3 ;  /* 0x000000ffff027224 */ /* 0x000fe200078e0003 */
[----:B------:R-:W-:-:S03]  /*0660*/  SHF.R.S32.HI R3, RZ, 0x1f, R0 ;  /* 0x0000001fff037819 */ /* 0x000fc60000011400 */
[----:B------:R-:W-:Y:S01]  /*0670*/  @!P3 IMAD.MOV R2, RZ, RZ, -R2 ;  /* 0x000000ffff02b224 */ /* 0x000fe200078e0a02 */
[----:B------:R-:W-:Y:S02]  /*0680*/  @!P2 LOP3.LUT R2, RZ, R4, RZ, 0x33, !PT ;  /* 0x00000004ff02a212 */ /* 0x000fe400078e33ff */
[----:B------:R-:W-:-:S03]  /*0690*/  LEA.HI R3, R3, R0, RZ, 0x6 ;  /* 0x0000000003037211 */ /* 0x000fc600078f30ff */
[----:B------:R-:W-:Y:S02]  /*06a0*/  IMAD.SHL.U32 R10, R2, 0x8, RZ ;  /* 0x00000008020a7824 */ /* 0x000fe400078e00ff */
[----:B------:R-:W-:-:S03]  /*06b0*/  IMAD.MOV R2, RZ, RZ, -R2 ;  /* 0x000000ffff027224 */ /* 0x000fc600078e0a02 */
[----:B------:R-:W-:Y:S01]  /*06c0*/  LEA.HI.SX32 R3, R3, -R10, 0x1a ;  /* 0x8000000a03037211 */ /* 0x000fe200078fd2ff */
[----:B------:R-:W-:-:S03]  /*06d0*/  IMAD R12, R4, R2, R5 ;  /* 0x00000002040c7224 */ /* 0x000fc600078e0205 */
[----:B------:R-:W-:Y:S02]  /*06e0*/  VIMNMX R15, PT, PT, R3, 0x8, PT ;  /* 0x00000008030f7848 */ /* 0x000fe40003fe0100 */
[----:B------:R-:W-:Y:S02]  /*06f0*/  IABS R11, R12 ;  /* 0x0000000c000b7213 */ /* 0x000fe40000000000 */
[-C--:B------:R-:W-:Y:S02]  /*0700*/  IABS R7, R15.reuse ;  /* 0x0000000f00077213 */ /* 0x080fe40000000000 */
[----:B------:R-:W-:Y:S02]  /*0710*/  IABS R4, R15 ;  /* 0x0000000f00047213 */ /* 0x000fe40000000000 */
[----:B------:R-:W1:Y:S08]  /*0720*/  I2F.RP R0, R7 ;  /* 0x0000000700007306 */ /* 0x000e700000209400 */
[----:B-1----:R-:W1:Y:S02]  /*0730*/  MUFU.RCP R0, R0 ;  /* 0x0000000000007308 */ /* 0x002e640000001000 */
[----:B-1----:R-:W-:-:S02]  /*0740*/  VIADD R3, R0, 0xffffffe ;  /* 0x0ffffffe00037836 */ /* 0x002fc40000000000 */
[----:B------:R-:W-:-:S04]  /*0750*/  IMAD.MOV R0, RZ, RZ, -R4 ;  /* 0x000000ffff007224 */ /* 0x000fc800078e0a04 */
[----:B------:R-:W1:Y:S08]  /*0760*/  I2F.RP R4, R13 ;  /* 0x0000000d00047306 */ /* 0x000e700000209400 */
[----:B------:R-:W3:Y:S08]  /*0770*/  F2I.FTZ.U32.TRUNC.NTZ R3, R3 ;  /* 0x0000000300037305 */ /* 0x000ef0000021f000 */
[----:B-1----:R-:W-:Y:S01]  /*0780*/  MUFU.RCP R4, R4 ;  /* 0x0000000400047308 */ /* 0x002fe20000001000 */
[----:B---3--:R-:W-:-:S04]  /*0790*/  IMAD.MOV R6, RZ, RZ, -R3 ;  /* 0x000000ffff067224 */ /* 0x008fc800078e0a03 */
[----:B------:R-:W-:-:S03]  /*07a0*/  IMAD.MOV.U32 R2, RZ, RZ, R6 ;  /* 0x000000ffff027224 */ /* 0x000fc600078e0006 */
[----:B------:R-:W1:Y:S01]  /*07b0*/  I2F.RP R6, R14 ;  /* 0x0000000e00067306 */ /* 0x000e620000209400 */
[----:B------:R-:W-:Y:S02]  /*07c0*/  IMAD R5, R2, R7, RZ ;  /* 0x0000000702057224 */ /* 0x000fe400078e02ff */
[----:B------:R-:W-:-:S04]  /*07d0*/  IMAD.MOV.U32 R2, RZ, RZ, RZ ;  /* 0x000000ffff027224 */ /* 0x000fc800078e00ff */
[----:B------:R-:W-:-:S06]  /*07e0*/  IMAD.HI.U32 R2, R3, R5, R2 ;  /* 0x0000000503027227 */ /* 0x000fcc00078e0002 */
[----:B------:R-:W-:Y:S01]  /*07f0*/  IMAD.HI.U32 R2, R2, R11, RZ ;  /* 0x0000000b02027227 */ /* 0x000fe200078e00ff */
[----:B-1----:R-:W1:Y:S03]  /*0800*/  MUFU.RCP R6, R6 ;  /* 0x0000000600067308 */ /* 0x002e660000001000 */
[----:B------:R-:W-:-:S05]  /*0810*/  IMAD R0, R2, R0, R11 ;  /* 0x0000000002007224 */ /* 0x000fca00078e020b */
[----:B------:R-:W-:-:S13]  /*0820*/  ISETP.GT.U32.AND P2, PT, R7, R0, PT ;  /* 0x000000000700720c */ /* 0x000fda0003f44070 */
[----:B------:R-:W-:Y:S02]  /*0830*/  @!P2 IMAD.IADD R0, R0, 0x1, -R7 ;  /* 0x000000010000a824 */ /* 0x000fe400078e0a07 */
[----:B------:R-:W-:Y:S01]  /*0840*/  @!P2 VIADD R2, R2, 0x1 ;  /* 0x000000010202a836 */ /* 0x000fe20000000000 */
[----:B------:R-:W-:Y:S02]  /*0850*/  ISETP.NE.AND P2, PT, R15, RZ, PT ;  /* 0x000000ff0f00720c */ /* 0x000fe40003f45270 */
[----:B------:R-:W-:Y:S02]  /*0860*/  ISETP.GE.U32.AND P0, PT, R0, R7, PT ;  /* 0x000000070000720c */ /* 0x000fe40003f06070 */
[----:B------:R-:W-:Y:S02]  /*0870*/  LOP3.LUT R0, R12, R15, RZ, 0x3c, !PT ;  /* 0x0000000f0c007212 */ /* 0x000fe400078e3cff */
[----:B------:R-:W-:Y:S02]  /*0880*/  LOP3.LUT R7, R21, 0x3f, RZ, 0xc0, !PT ;  /* 0x0000003f15077812 */ /* 0x000fe400078ec0ff */
[----:B------:R-:W-:-:S07]  /*0890*/  ISETP.GE.AND P3, PT, R0, RZ, PT ;  /* 0x000000ff0000720c */ /* 0x000fce0003f66270 */
[----:B------:R-:W-:-:S04]  /*08a0*/  @P0 VIADD R2, R2, 0x1 ;  /* 0x0000000102020836 */ /* 0x000fc80000000000 */
[----:B------:R-:W-:Y:S02]  /*08b0*/  IMAD.MOV.U32 R11, RZ, RZ, R2 ;  /* 0x000000ffff0b7224 */ /* 0x000fe400078e0002 */
[----:B------:R-:W-:Y:S02]  /*08c0*/  VIADD R2, R4, 0xffffffe ;  /* 0x0ffffffe04027836 */ /* 0x000fe40000000000 */
[----:B------:R-:W-:Y:S01]  /*08d0*/  @!P3 IMAD.MOV R11, RZ, RZ, -R11 ;  /* 0x000000ffff0bb224 */ /* 0x000fe200078e0a0b */
[----:B------:R-:W-:Y:S01]  /*08e0*/  @!P2 LOP3.LUT R11, RZ, R15, RZ, 0x33, !PT ;  /* 0x0000000fff0ba212 */ /* 0x000fe200078e33ff */
[----:B------:R3:W4:Y:S01]  /*08f0*/  F2I.FTZ.U32.TRUNC.NTZ R3, R2 ;  /* 0x0000000200037305 */ /* 0x000722000021f000 */
[----:B-1----:R-:W-:Y:S01]  /*0900*/  VIADD R4, R6, 0xffffffe ;  /* 0x0ffffffe06047836 */ /* 0x002fe20000000000 */
[----:B------:R-:W-:Y:S02]  /*0910*/  ISETP.NE.AND P3, PT, R8, RZ, PT ;  /* 0x000000ff0800720c */ /* 0x000fe40003f65270 */
[----:B------:R-:W-:-:S04]  /*0920*/  IMAD.MOV R0, RZ, RZ, -R11 ;  /* 0x000000ffff007224 */ /* 0x000fc800078e0a0b */
[----:B------:R-:W-:Y:S01]  /*0930*/  IMAD R0, R15, R0, R12 ;  /* 0x000000000f007224 */ /* 0x000fe200078e020c */
[----:B------:R1:W2:Y:S01]  /*0940*/  F2I.FTZ.U32.TRUNC.NTZ R5, R4 ;  /* 0x0000000400057305 */ /* 0x0002a2000021f000 */
[----:B---3--:R-:W-:Y:S02]  /*0950*/  IMAD.MOV.U32 R2, RZ, RZ, RZ ;  /* 0x000000ffff027224 */ /* 0x008fe400078e00ff */
[----:B------:R-:W-:Y:S02]  /*0960*/  IMAD.IADD R0, R10, 0x1, R0 ;  /* 0x000000010a007824 */ /* 0x000fe400078e0200 */
[----:B----4-:R-:W-:Y:S02]  /*0970*/  IMAD.MOV R6, RZ, RZ, -R3 ;  /* 0x000000ffff067224 */ /* 0x010fe400078e0a03 */
[----:B------:R-:W-:Y:S02]  /*0980*/  IMAD R20, R0, 0x40, R7 ;  /* 0x0000004000147824 */ /* 0x000fe400078e0207 */
[----:B------:R-:W-:-:S02]  /*0990*/  IMAD R7, R6, R13, RZ ;  /* 0x0000000d06077224 */ /* 0x000fc400078e02ff */
[----:B-1----:R-:W-:Y:S01]  /*09a0*/  IMAD.MOV.U32 R4, RZ, RZ, RZ ;  /* 0x000000ffff047224 */ /* 0x002fe200078e00ff */
[----:B------:R-:W-:Y:S01]  /*09b0*/  IABS R6, R20 ;  /* 0x0000001400067213 */ /* 0x000fe20000000000 */
[----:B------:R-:W-:-:S04]  /*09c0*/  IMAD.HI.U32 R2, R3, R7, R2 ;  /* 0x0000000703027227 */ /* 0x000fc800078e0002 */
[----:B------:R-:W-:Y:S02]  /*09d0*/  IMAD.SHL.U32 R3, R21, 0x80, RZ ;  /* 0x0000008015037824 */ /* 0x000fe400078e00ff */
[----:B------:R-:W-:-:S03]  /*09e0*/  IMAD.HI.U32 R0, R2, R6, RZ ;  /* 0x0000000602007227 */ /* 0x000fc600078e00ff */
[----:B------:R-:W-:Y:S01]  /*09f0*/  LOP3.LUT R30, R3, 0x1f80, RZ, 0xc0, !PT ;  /* 0x00001f80031e7812 */ /* 0x000fe200078ec0ff */
[----:B------:R-:W-:Y:S02]  /*0a00*/  IMAD.MOV R0, RZ, RZ, -R0 ;  /* 0x000000ffff007224 */ /* 0x000fe400078e0a00 */
[----:B------:R-:W-:Y:S01]  /*0a10*/  VIADD R3, R112, UR4 ;  /* 0x0000000470037c36 */ /* 0x000fe20008000000 */
[----:B------:R-:W1:Y:S01]  /*0a20*/  LDCU UR4, c[0x0][0x3a4] ;  /* 0x00007480ff0477ac */ /* 0x000e620008000800 */
[----:B------:R-:W-:Y:S02]  /*0a30*/  IMAD R0, R13, R0, R6 ;  /* 0x000000000d007224 */ /* 0x000fe400078e0206 */
[----:B------:R-:W-:Y:S02]  /*0a40*/  IMAD.SHL.U32 R2, R11, 0x40, RZ ;  /* 0x000000400b027824 */ /* 0x000fe400078e00ff */
[----:B--2---:R-:W-:Y:S01]  /*0a50*/  IMAD.MOV R15, RZ, RZ, -R5 ;  /* 0x000000ffff0f7224 */ /* 0x004fe200078e0a05 */
[----:B------:R-:W-:Y:S01]  /*0a60*/  ISETP.GT.U32.AND P0, PT, R13, R0, PT ;  /* 0x000000000d00720c */ /* 0x000fe20003f04070 */
[----:B------:R-:W-:Y:S01]  /*0a70*/  IMAD.SHL.U32 R7, R21, 0x10, RZ ;  /* 0x0000001015077824 */ /* 0x000fe200078e00ff */
[----:B------:R-:W-:Y:S01]  /*0a80*/  LOP3.LUT R3, R2, 0x23, R3, 0xf8, !PT ;  /* 0x0000002302037812 */ /* 0x000fe200078ef803 */
[----:B------:R-:W-:-:S03]  /*0a90*/  IMAD R11, R15, R14, RZ ;  /* 0x0000000e0f0b7224 */ /* 0x000fc600078e02ff */
[----:B------:R-:W-:Y:S01]  /*0aa0*/  LOP3.LUT R26, R3, 0xc, RZ, 0xfc, !PT ;  /* 0x0000000c031a7812 */ /* 0x000fe200078efcff */
[----:B------:R-:W-:Y:S01]  /*0ab0*/  IMAD.HI.U32 R4, R5, R11, R4 ;  /* 0x0000000b05047227 */ /* 0x000fe200078e0004 */
[C---:B------:R-:W-:Y:S02]  /*0ac0*/  LOP3.LUT R27, R3.reuse, 0x10, RZ, 0xfc, !PT ;  /* 0x00000010031b7812 */ /* 0x040fe400078efcff */
[----:B------:R-:W-:Y:S02]  /*0ad0*/  IABS R23, R26 ;  /* 0x0000001a00177213 */ /* 0x000fe40000000000 */
[----:B------:R-:W-:Y:S01]  /*0ae0*/  IABS R15, R3 ;  /* 0x00000003000f7213 */ /* 0x000fe20000000000 */
[----:B------:R-:W-:Y:S01]  /*0af0*/  @!P0 IMAD.IADD R0, R0, 0x1, -R13 ;  /* 0x0000000100008824 */ /* 0x000fe200078e0a0d */
[C---:B------:R-:W-:Y:S01]  /*0b00*/  LOP3.LUT R22, R3.reuse, 0x4, RZ, 0xfc, !PT ;  /* 0x0000000403167812 */ /* 0x040fe200078efcff */
[----:B------:R-:W-:Y:S01]  /*0b10*/  IMAD.HI.U32 R10, R4, R23, RZ ;  /* 0x00000017040a7227 */ /* 0x000fe200078e00ff */
[----:B------:R-:W-:-:S02]  /*0b20*/  LOP3.LUT R24, R3, 0x8, RZ, 0xfc, !PT ;  /* 0x0000000803187812 */ /* 0x000fc400078efcff */
[----:B------:R-:W-:Y:S01]  /*0b30*/  IABS R25, R27 ;  /* 0x0000001b00197213 */ /* 0x000fe20000000000 */
[C---:B------:R-:W-:Y:S01]  /*0b40*/  IMAD.HI.U32 R5, R4.reuse, R15, RZ ;  /* 0x0000000f04057227 */ /* 0x040fe200078e00ff */
[----:B------:R-:W-:Y:S02]  /*0b50*/  ISETP.GT.U32.AND P0, PT, R13, R0, PT ;  /* 0x000000000d00720c */ /* 0x000fe40003f04070 */
[----:B------:R-:W-:Y:S01]  /*0b60*/  IABS R17, R22 ;  /* 0x0000001600117213 */ /* 0x000fe20000000000 */
[----:B------:R-:W-:Y:S01]  /*0b70*/  IMAD.MOV R10, RZ, RZ, -R10 ;  /* 0x000000ffff0a7224 */ /* 0x000fe200078e0a0a */
[----:B------:R-:W-:Y:S01]  /*0b80*/  IABS R19, R24 ;  /* 0x0000001800137213 */ /* 0x000fe20000000000 */
[----:B------:R-:W-:Y:S01]  /*0b90*/  IMAD.HI.U32 R11, R4, R25, RZ ;  /* 0x00000019040b7227 */ /* 0x000fe200078e00ff */
[----:B------:R-:W-:Y:S02]  /*0ba0*/  LOP3.LUT R30, R30, 0x70, R7, 0xf8, !PT ;  /* 0x000000701e1e7812 */ /* 0x000fe400078ef807 */
[C---:B------:R-:W-:Y:S01]  /*0bb0*/  LOP3.LUT R28, R3.reuse, 0x1c, RZ, 0xfc, !PT ;  /* 0x0000001c031c7812 */ /* 0x040fe200078efcff */
[----:B------:R-:W-:Y:S01]  /*0bc0*/  IMAD.MOV R5, RZ, RZ, -R5 ;  /* 0x000000ffff057224 */ /* 0x000fe200078e0a05 */
[----:B------:R-:W-:Y:S01]  /*0bd0*/  LOP3.LUT R30, R30, 0x4, R89, 0xf8, !PT ;  /* 0x000000041e1e7812 */ /* 0x000fe200078ef859 */
[----:B------:R-:W-:Y:S01]  /*0be0*/  IMAD R10, R14, R10, R23 ;  /* 0x0000000a0e0a7224 */ /* 0x000fe200078e0217 */
[----:B------:R-:W-:Y:S01]  /*0bf0*/  LOP3.LUT R23, R3, 0x14, RZ, 0xfc, !PT ;  /* 0x0000001403177812 */ /* 0x000fe200078efcff */
[----:B------:R-:W-:-:S03]  /*0c00*/  IMAD.HI.U32 R6, R4, R17, RZ ;  /* 0x0000001104067227 */ /* 0x000fc600078e00ff */
[----:B------:R-:W-:Y:S01]  /*0c10*/  ISETP.GT.U32.AND P6, PT, R14, R10, PT ;  /* 0x0000000a0e00720c */ /* 0x000fe20003fc4070 */
[----:B------:R-:W-:-:S04]  /*0c20*/  IMAD.HI.U32 R7, R4, R19, RZ ;  /* 0x0000001304077227 */ /* 0x000fc800078e00ff */
[----:B------:R-:W-:Y:S02]  /*0c30*/  IMAD.MOV R11, RZ, RZ, -R11 ;  /* 0x000000ffff0b7224 */ /* 0x000fe400078e0a0b */
[C---:B------:R-:W-:Y:S01]  /*0c40*/  IMAD R5, R14.reuse, R5, R15 ;  /* 0x000000050e057224 */ /* 0x040fe200078e020f */
[----:B------:R-:W-:Y:S01]  /*0c50*/  IABS R15, R23 ;  /* 0x00000017000f7213 */ /* 0x000fe20000000000 */
[----:B------:R-:W-:Y:S02]  /*0c60*/  IMAD.MOV R6, RZ, RZ, -R6 ;  /* 0x000000ffff067224 */ /* 0x000fe400078e0a06 */
[----:B------:R-:W-:Y:S02]  /*0c70*/  IMAD.MOV R7, RZ, RZ, -R7 ;  /* 0x000000ffff077224 */ /* 0x000fe400078e0a07 */
[----:B------:R-:W-:Y:S01]  /*0c80*/  IMAD R11, R14, R11, R25 ;  /* 0x0000000b0e0b7224 */ /* 0x000fe200078e0219 */
[----:B------:R-:W-:Y:S01]  /*0c90*/  LOP3.LUT R25, R3, 0x18, RZ, 0xfc, !PT ;  /* 0x0000001803197812 */ /* 0x000fe200078efcff */
[----:B------:R-:W-:Y:S01]  /*0ca0*/  @!P0 IMAD.IADD R0, R0, 0x1, -R13 ;  /* 0x0000000100008824 */ /* 0x000fe200078e0a0d */
[----:B------:R-:W-:Y:S01]  /*0cb0*/  ISETP.GE.AND P0, PT, R20, RZ, PT ;  /* 0x000000ff1400720c */ /* 0x000fe20003f06270 */
[----:B------:R-:W-:Y:S01]  /*0cc0*/  IMAD.HI.U32 R12, R4, R15, RZ ;  /* 0x0000000f040c7227 */ /* 0x000fe200078e00ff */
[----:B------:R-:W-:-:S03]  /*0cd0*/  ISETP.GT.U32.AND P4, PT, R14, R11, PT ;  /* 0x0000000b0e00720c */ /* 0x000fc60003f84070 */
[C---:B------:R-:W-:Y:S01]  /*0ce0*/  IMAD R6, R14.reuse, R6, R17 ;  /* 0x000000060e067224 */ /* 0x040fe200078e0211 */
[----:B------:R-:W-:Y:S01]  /*0cf0*/  IABS R17, R25 ;  /* 0x0000001900117213 */ /* 0x000fe20000000000 */
[C---:B------:R-:W-:Y:S01]  /*0d00*/  IMAD R7, R14.reuse, R7, R19 ;  /* 0x000000070e077224 */ /* 0x040fe200078e0213 */
[----:B------:R-:W-:Y:S01]  /*0d10*/  IABS R19, R28 ;  /* 0x0000001c00137213 */ /* 0x000fe20000000000 */
[----:B------:R-:W-:Y:S01]  /*0d20*/  IMAD.MOV R16, RZ, RZ, -R12 ;  /* 0x000000ffff107224 */ /* 0x000fe200078e0a0c */
[----:B------:R-:W-:Y:S01]  /*0d30*/  ISETP.GT.U32.AND P2, PT, R14, R6, PT ;  /* 0x000000060e00720c */ /* 0x000fe20003f44070 */
[----:B------:R-:W-:Y:S01]  /*0d40*/  IMAD.HI.U32 R13, R4, R17, RZ ;  /* 0x00000011040d7227 */ /* 0x000fe200078e00ff */
[----:B------:R-:W-:-:S03]  /*0d50*/  ISETP.GT.U32.AND P5, PT, R14, R7, PT ;  /* 0x000000070e00720c */ /* 0x000fc60003fa4070 */
[----:B------:R-:W-:-:S04]  /*0d60*/  IMAD.HI.U32 R12, R4, R19, RZ ;  /* 0x00000013040c7227 */ /* 0x000fc800078e00ff */
[C---:B------:R-:W-:Y:S01]  /*0d70*/  IMAD R4, R14.reuse, R16, R15 ;  /* 0x000000100e047224 */ /* 0x040fe200078e020f */
[----:B------:R-:W-:Y:S01]  /*0d80*/  LEA.HI R15, R21, 0xe, RZ, 0x1a ;  /* 0x0000000e150f7811 */ /* 0x000fe200078fd0ff */
[----:B------:R-:W-:Y:S02]  /*0d90*/  IMAD.MOV.U32 R18, RZ, RZ, R0 ;  /* 0x000000ffff127224 */ /* 0x000fe400078e0000 */
[----:B------:R-:W-:Y:S02]  /*0da0*/  IMAD.MOV R13, RZ, RZ, -R13 ;  /* 0x000000ffff0d7224 */ /* 0x000fe400078e0a0d */
[----:B------:R-:W-:Y:S01]  /*0db0*/  @!P0 IMAD.MOV R18, RZ, RZ, -R18 ;  /* 0x000000ffff128224 */ /* 0x000fe200078e0a12 */
[C---:B------:R-:W-:Y:S01]  /*0dc0*/  ISETP.GT.U32.AND P0, PT, R14.reuse, R4, PT ;  /* 0x000000040e00720c */ /* 0x040fe20003f04070 */
[----:B------:R-:W-:Y:S01]  /*0dd0*/  IMAD.MOV R0, RZ, RZ, -R12 ;  /* 0x000000ffff007224 */ /* 0x000fe200078e0a0c */
[----:B------:R-:W-:Y:S01]  /*0de0*/  @!P3 LOP3.LUT R18, RZ, R8, RZ, 0x33, !PT ;  /* 0x00000008ff12b212 */ /* 0x000fe200078e33ff */
[----:B------:R-:W-:Y:S01]  /*0df0*/  @!P5 IMAD.IADD R7, R7, 0x1, -R14 ;  /* 0x000000010707d824 */ /* 0x000fe200078e0a0e */
[C---:B------:R-:W-:Y:S01]  /*0e00*/  ISETP.GT.U32.AND P5, PT, R14.reuse, R5, PT ;  /* 0x000000050e00720c */ /* 0x040fe20003fa4070 */
[----:B------:R-:W-:-:S02]  /*0e10*/  IMAD R12, R14, R13, R17 ;  /* 0x0000000d0e0c7224 */ /* 0x000fc400078e0211 */
[--C-:B------:R-:W-:Y:S01]  /*0e20*/  @!P2 IMAD.IADD R6, R6, 0x1, -R14.reuse ;  /* 0x000000010606a824 */ /* 0x100fe200078e0a0e */
[C---:B------:R-:W-:Y:S01]  /*0e30*/  ISETP.GT.U32.AND P3, PT, R14.reuse, R7, PT ;  /* 0x000000070e00720c */ /* 0x040fe20003f64070 */
[--C-:B------:R-:W-:Y:S02]  /*0e40*/  @!P4 IMAD.IADD R11, R11, 0x1, -R14.reuse ;  /* 0x000000010b0bc824 */ /* 0x100fe400078e0a0e */
[C---:B------:R-:W-:Y:S01]  /*0e50*/  IMAD R13, R14.reuse, R0, R19 ;  /* 0x000000000e0d7224 */ /* 0x040fe200078e0213 */
[----:B------:R-:W-:Y:S01]  /*0e60*/  ISETP.GT.U32.AND P2, PT, R14, R6, PT ;  /* 0x000000060e00720c */ /* 0x000fe20003f44070 */
[--C-:B------:R-:W-:Y:S01]  /*0e70*/  @!P0 IMAD.IADD R4, R4, 0x1, -R14.reuse ;  /* 0x0000000104048824 */ /* 0x100fe200078e0a0e */
[----:B------:R-:W-:Y:S01]  /*0e80*/  ISETP.GT.U32.AND P0, PT, R14, R12, PT ;  /* 0x0000000c0e00720c */ /* 0x000fe20003f04070 */
[----:B------:R-:W-:Y:S02]  /*0e90*/  IMAD.SHL.U32 R0, R112, 0x200000, RZ ;  /* 0x0020000070007824 */ /* 0x000fe400078e00ff */
[--C-:B------:R-:W-:Y:S01]  /*0ea0*/  @!P6 IMAD.IADD R10, R10, 0x1, -R14.reuse ;  /* 0x000000010a0ae824 */ /* 0x100fe200078e0a0e */
[----:B------:R-:W-:Y:S01]  /*0eb0*/  ISETP.GT.U32.AND P6, PT, R14, R11, PT ;  /* 0x0000000b0e00720c */ /* 0x000fe20003fc4070 */
[--C-:B------:R-:W-:Y:S01]  /*0ec0*/  @!P5 IMAD.IADD R5, R5, 0x1, -R14.reuse ;  /* 0x000000010505d824 */ /* 0x100fe200078e0a0e */
[----:B------:R-:W-:Y:S01]  /*0ed0*/  LOP3.LUT R0, R0, 0x600000, RZ, 0xc0, !PT ;  /* 0x0060000000007812 */ /* 0x000fe200078ec0ff */
[--C-:B------:R-:W-:Y:S01]  /*0ee0*/  @!P3 IMAD.IADD R7, R7, 0x1, -R14.reuse ;  /* 0x000000010707b824 */ /* 0x100fe200078e0a0e */
[----:B------:R-:W-:Y:S01]  /*0ef0*/  ISETP.GT.U32.AND P3, PT, R14, R13, PT ;  /* 0x0000000d0e00720c */ /* 0x000fe20003f64070 */
[----:B-1----:R-:W-:Y:S01]  /*0f00*/  IMAD R18, R18, UR4, RZ ;  /* 0x0000000412127c24 */ /* 0x002fe2000f8e02ff */
[----:B------:R-:W-:Y:S01]  /*0f10*/  R2UR UR12, R0 ;  /* 0x00000000000c72ca */ /* 0x000fe200000e0000 */
[--C-:B------:R-:W-:Y:S01]  /*0f20*/  @!P2 IMAD.IADD R6, R6, 0x1, -R14.reuse ;  /* 0x000000010606a824 */ /* 0x100fe200078e0a0e */
[----:B------:R-:W-:Y:S01]  /*0f30*/  SHF.R.U32.HI R0, RZ, 0x6, R21 ;  /* 0x00000006ff007819 */ /* 0x000fe20000011615 */
[--C-:B------:R-:W-:Y:S01]  /*0f40*/  @!P0 IMAD.IADD R12, R12, 0x1, -R14.reuse ;  /* 0x000000010c0c8824 */ /* 0x100fe200078e0a0e */
[----:B------:R-:W-:Y:S01]  /*0f50*/  ISETP.GE.AND P0, PT, R3, RZ, PT ;  /* 0x000000ff0300720c */ /* 0x000fe20003f06270 */
[----:B------:R-:W1:Y:S01]  /*0f60*/  LDCU UR4, c[0x0][0x3b0] ;  /* 0x00007600ff0477ac */ /* 0x000e620008000800 */
[----:B------:R-:W-:Y:S01]  /*0f70*/  ISETP.GT.U32.AND P2, PT, R14, R4, PT ;  /* 0x000000040e00720c */ /* 0x000fe20003f44070 */
[----:B------:R-:W-:Y:S01]  /*0f80*/  @!P6 IMAD.IADD R11, R11, 0x1, -R14 ;  /* 0x000000010b0be824 */ /* 0x000fe200078e0a0e */
[----:B------:R-:W-:-:S02]  /*0f90*/  SGXT.U32 R3, R0, 0x1 ;  /* 0x000000010003781a */ /* 0x000fc40000000000 */
[C---:B------:R-:W-:Y:S01]  /*0fa0*/  ISETP.GT.U32.AND P6, PT, R14.reuse, R5, PT ;  /* 0x000000050e00720c */ /* 0x040fe20003fc4070 */
[--C-:B------:R-:W-:Y:S01]  /*0fb0*/  @!P3 IMAD.IADD R13, R13, 0x1, -R14.reuse ;  /* 0x000000010d0db824 */ /* 0x100fe200078e0a0e */
[----:B------:R-:W-:Y:S01]  /*0fc0*/  ISETP.GT.U32.AND P4, PT, R14, R10, PT ;  /* 0x0000000a0e00720c */ /* 0x000fe20003f84070 */
[----:B------:R-:W-:Y:S01]  /*0fd0*/  IMAD R39, R3, R44, RZ ;  /* 0x0000002c03277224 */ /* 0x000fe200078e02ff */
[----:B------:R-:W-:Y:S02]  /*0fe0*/  ISETP.GE.AND P5, PT, R24, RZ, PT ;  /* 0x000000ff1800720c */ /* 0x000fe40003fa6270 */
[----:B------:R-:W2:Y:S01]  /*0ff0*/  LDC R24, c[0x0][0x3a0] ;  /* 0x0000e800ff187b82 */ /* 0x000ea20000000800 */
[----:B------:R-:W-:Y:S01]  /*1000*/  IMAD R37, R44, 0x2, R39 ;  /* 0x000000022c257824 */ /* 0x000fe200078e0227 */
[----:B------:R-:W-:Y:S01]  /*1010*/  ISETP.GT.U32.AND P3, PT, R14, R13, PT ;  /* 0x0000000d0e00720c */ /* 0x000fe20003f64070 */
[--C-:B------:R-:W-:Y:S01]  /*1020*/  @!P2 IMAD.IADD R4, R4, 0x1, -R14.reuse ;  /* 0x000000010404a824 */ /* 0x100fe200078e0a0e */
[----:B------:R-:W-:Y:S01]  /*1030*/  ISETP.GT.U32.AND P2, PT, R14, R12, PT ;  /* 0x0000000c0e00720c */ /* 0x000fe20003f44070 */
[----:B------:R-:W-:Y:S01]  /*1040*/  IMAD R35, R44, 0x2, R37 ;  /* 0x000000022c237824 */ /* 0x000fe200078e0225 */
[----:B------:R-:W-:Y:S01]  /*1050*/  LOP3.LUT R0, RZ, R9, RZ, 0x33, !PT ;  /* 0x00000009ff007212 */ /* 0x000fe200078e33ff */
[--C-:B------:R-:W-:Y:S01]  /*1060*/  @!P6 IMAD.IADD R5, R5, 0x1, -R14.reuse ;  /* 0x000000010505e824 */ /* 0x100fe200078e0a0e */
[----:B------:R-:W-:Y:S01]  /*1070*/  ISETP.GE.AND P6, PT, R23, RZ, PT ;  /* 0x000000ff1700720c */ /* 0x000fe20003fc6270 */
[--C-:B------:R-:W-:Y:S01]  /*1080*/  @!P4 IMAD.IADD R10, R10, 0x1, -R14.reuse ;  /* 0x000000010a0ac824 */ /* 0x100fe200078e0a0e */
[----:B------:R-:W-:Y:S01]  /*1090*/  ISETP.GE.AND P4, PT, R22, RZ, PT ;  /* 0x000000ff1600720c */ /* 0x000fe20003f86270 */
[----:B------:R-:W-:Y:S01]  /*10a0*/  IMAD R33, R44, 0x2, R35 ;  /* 0x000000022c217824 */ /* 0x000fe200078e0223 */
[C---:B------:R-:W-:Y:S01]  /*10b0*/  LOP3.LUT R43, R3.reuse, 0x6, RZ, 0xfc, !PT ;  /* 0x00000006032b7812 */ /* 0x040fe200078efcff */
[----:B------:R-:W-:Y:S01]  /*10c0*/  @!P0 IMAD.MOV R5, RZ, RZ, -R5 ;  /* 0x000000ffff058224 */ /* 0x000fe200078e0a05 */
[----:B------:R-:W-:Y:S01]  /*10d0*/  ISETP.GE.AND P0, PT, R28, RZ, PT ;  /* 0x000000ff1c00720c */ /* 0x000fe20003f06270 */
[----:B------:R-:W-:Y:S01]  /*10e0*/  IMAD R31, R44, 0x2, R33 ;  /* 0x000000022c1f7824 */ /* 0x000fe200078e0221 */
[----:B------:R-:W-:Y:S01]  /*10f0*/  LOP3.LUT R41, R3, 0x8, RZ, 0xfc, !PT ;  /* 0x0000000803297812 */ /* 0x000fe200078efcff */
[----:B------:R-:W-:Y:S01]  /*1100*/  @!P2 IMAD.IADD R12, R12, 0x1, -R14 ;  /* 0x000000010c0ca824 */ /* 0x000fe200078e0a0e */
[----:B------:R-:W-:Y:S01]  /*1110*/  ISETP.GE.AND P2, PT, R25, RZ, PT ;  /* 0x000000ff1900720c */ /* 0x000fe20003f46270 */
[----:B------:R-:W-:-:S02]  /*1120*/  IMAD R29, R44, 0x2, R31 ;  /* 0x000000022c1d7824 */ /* 0x000fc400078e021f */
[----:B------:R-:W-:Y:S01]  /*1130*/  @!P3 IMAD.IADD R13, R13, 0x1, -R14 ;  /* 0x000000010d0db824 */ /* 0x000fe200078e0a0e */
[----:B------:R-:W-:Y:S01]  /*1140*/  ISETP.NE.AND P3, PT, R9, RZ, PT ;  /* 0x000000ff0900720c */ /* 0x000fe20003f65270 */
[----:B------:R-:W-:Y:S01]  /*1150*/  IMAD R25, R44, 0x2, R29 ;  /* 0x000000022c197824 */ /* 0x000fe200078e021d */
[----:B------:R-:W-:Y:S01]  /*1160*/  LOP3.LUT R14, R3, 0x2, RZ, 0xfc, !PT ;  /* 0x00000002030e7812 */ /* 0x000fe200078efcff */
[----:B------:R-:W-:Y:S01]  /*1170*/  @!P4 IMAD.MOV R6, RZ, RZ, -R6 ;  /* 0x000000ffff06c224 */ /* 0x000fe200078e0a06 */
[----:B------:R-:W-:Y:S01]  /*1180*/  ISETP.GE.AND P4, PT, R26, RZ, PT ;  /* 0x000000ff1a00720c */ /* 0x000fe20003f86270 */
[----:B------:R-:W-:Y:S01]  /*1190*/  @!P5 IMAD.MOV R7, RZ, RZ, -R7 ;  /* 0x000000ffff07d224 */ /* 0x000fe200078e0a07 */
[----:B------:R-:W-:Y:S01]  /*11a0*/  ISETP.GE.AND P5, PT, R27, RZ, PT ;  /* 0x000000ff1b00720c */ /* 0x000fe20003fa6270 */
[----:B------:R-:W-:Y:S01]  /*11b0*/  @!P0 IMAD.MOV R13, RZ, RZ, -R13 ;  /* 0x000000ffff0d8224 */ /* 0x000fe200078e0a0d */
[----:B------:R-:W-:Y:S01]  /*11c0*/  LOP3.LUT R26, R21, 0x1f, RZ, 0xc0, !PT ;  /* 0x0000001f151a7812 */ /* 0x000fe200078ec0ff */
[----:B------:R-:W-:Y:S01]  /*11d0*/  IMAD R23, R44, 0x4, R25 ;  /* 0x000000042c177824 */ /* 0x000fe200078e0219 */
[----:B-----5:R-:W-:Y:S01]  /*11e0*/  LEA R88, P0, R18, UR16, 0x2 ;  /* 0x0000001012587c11 */ /* 0x020fe2000f8010ff */
[----:B--2---:R-:W-:Y:S01]  /*11f0*/  VIADD R16, R24, 0x1f ;  /* 0x0000001f18107836 */ /* 0x004fe20000000000 */
[----:B------:R-:W-:Y:S01]  /*1200*/  SEL R8, R0, R5, !P3 ;  /* 0x0000000500087207 */ /* 0x000fe20005800000 */
[----:B------:R-:W-:Y:S01]  /*1210*/  IMAD R19, R44, 0x2, R23 ;  /* 0x000000022c137824 */ /* 0x000fe200078e0217 */
[----:B------:R-:W-:Y:S01]  /*1220*/  LEA.HI.X.SX32 R32, R18, UR17, 0x2, P0 ;  /* 0x0000001112207c11 */ /* 0x000fe200080f16ff */
[----:B------:R-:W-:Y:S01]  /*1230*/  IMAD R27, R26, R45, RZ ;  /* 0x0000002d1a1b7224 */ /* 0x000fe200078e02ff */
[----:B------:R-:W-:Y:S01]  /*1240*/  ISETP.GT.AND P0, PT, R16, 0x1f, PT ;  /* 0x0000001f1000780c */ /* 0x000fe20003f04270 */
[----:B------:R-:W-:Y:S01]  /*1250*/  @!P2 IMAD.MOV R12, RZ, RZ, -R12 ;  /* 0x000000ffff0ca224 */ /* 0x000fe200078e0a0c */
[----:B------:R-:W-:Y:S01]  /*1260*/  SEL R34, R0, R7, !P3 ;  /* 0x0000000700227207 */ /* 0x000fe20005800000 */
[----:B------:R-:W-:Y:S01]  /*1270*/  IMAD R17, R44, 0x2, R19 ;  /* 0x000000022c117824 */ /* 0x000fe200078e0213 */
[C---:B------:R-:W-:Y:S01]  /*1280*/  LEA R47, P2, R27.reuse, UR18, 0x2 ;  /* 0x000000121b2f7c11 */ /* 0x040fe2000f8410ff */
[----:B------:R-:W-:Y:S01]  /*1290*/  @!P4 IMAD.MOV R10, RZ, RZ, -R10 ;  /* 0x000000ffff0ac224 */ /* 0x000fe200078e0a0a */
[----:B------:R-:W-:Y:S01]  /*12a0*/  SEL R22, RZ, 0x4, !P0 ;  /* 0x00000004ff167807 */ /* 0x000fe20004000000 */
[----:B------:R-:W-:Y:S01]  /*12b0*/  @!P5 IMAD.MOV R11, RZ, RZ, -R11 ;  /* 0x000000ffff0bd224 */ /* 0x000fe200078e0a0b */
[----:B------:R-:W-:Y:S01]  /*12c0*/  ISETP.GE.AND P0, PT, R14, R24, PT ;  /* 0x000000180e00720c */ /* 0x000fe20003f06270 */
[----:B------:R-:W-:Y:S01]  /*12d0*/  @!P6 IMAD.MOV R4, RZ, RZ, -R4 ;  /* 0x000000ffff04e224 */ /* 0x000fe200078e0a04 */
[----:B------:R-:W-:Y:S01]  /*12e0*/  SEL R40, R0, R12, !P3 ;  /* 0x0000000c00287207 */ /* 0x000fe20005800000 */
[----:B------:R-:W-:Y:S01]  /*12f0*/  IMAD R5, R44, 0x2, R17 ;  /* 0x000000022c057824 */ /* 0x000fe200078e0211 */
[----:B------:R-:W-:-:S02]  /*1300*/  LEA.HI.X.SX32 R95, R27, UR19, 0x2, P2 ;  /* 0x000000131b5f7c11 */ /* 0x000fc400090f16ff */
[C---:B------:R-:W-:Y:S01]  /*1310*/  LOP3.LUT R12, R3.reuse, 0x4, RZ, 0xfc, !PT ;  /* 0x00000004030c7812 */ /* 0x040fe200078efcff */
[----:B------:R-:W-:Y:S01]  /*1320*/  IMAD R7, R44, 0x2, R5 ;  /* 0x000000022c077824 */ /* 0x000fe200078e0205 */
[----:B------:R-:W-:Y:S02]  /*1330*/  ISETP.GE.AND P2, PT, R3, R24, PT ;  /* 0x000000180300720c */ /* 0x000fe40003f46270 */
[----:B------:R-:W-:Y:S02]  /*1340*/  SEL R9, R22, RZ, !P0 ;  /* 0x000000ff16097207 */ /* 0x000fe40004000000 */
[C---:B------:R-:W-:Y:S02]  /*1350*/  SEL R6, R0.reuse, R6, !P3 ;  /* 0x0000000600067207 */ /* 0x040fe40005800000 */
[C---:B------:R-:W-:Y:S02]  /*1360*/  SEL R36, R0.reuse, R10, !P3 ;  /* 0x0000000a00247207 */ /* 0x040fe40005800000 */
[C---:B------:R-:W-:Y:S01]  /*1370*/  SEL R38, R0.reuse, R11, !P3 ;  /* 0x0000000b00267207 */ /* 0x040fe20005800000 */
[----:B------:R-:W-:Y:S01]  /*1380*/  IMAD R11, R15, R44, RZ ;  /* 0x0000002c0f0b7224 */ /* 0x000fe200078e02ff */
[----:B------:R-:W-:-:S02]  /*1390*/  SEL R4, R0, R4, !P3 ;  /* 0x0000000400047207 */ /* 0x000fc40005800000 */
[----:B------:R-:W-:Y:S02]  /*13a0*/  SEL R28, R0, R13, !P3 ;  /* 0x0000000d001c7207 */ /* 0x000fe40005800000 */
[----:B------:R-:W-:Y:S02]  /*13b0*/  ISETP.GE.AND P3, PT, R12, R24, PT ;  /* 0x000000180c00720c */ /* 0x000fe40003f66270 */
[----:B------:R-:W-:Y:S01]  /*13c0*/  SEL R0, R22, RZ, !P2 ;  /* 0x000000ff16007207 */ /* 0x000fe20005000000 */
[----:B-1----:R-:W-:Y:S01]  /*13d0*/  IMAD R28, R28, UR4, RZ ;  /* 0x000000041c1c7c24 */ /* 0x002fe2000f8e02ff */
[----:B------:R-:W-:Y:S01]  /*13e0*/  ISETP.NE.U32.AND P5, PT, R9, RZ, PT ;  /* 0x000000ff0900720c */ /* 0x000fe20003fa5070 */
[----:B------:R-:W-:Y:S01]  /*13f0*/  IMAD R9, R44, 0x2, R7 ;  /* 0x000000022c097824 */ /* 0x000fe200078e0207 */
[----:B------:R-:W-:Y:S02]  /*1400*/  SEL R10, R22, RZ, !P3 ;  /* 0x000000ff160a7207 */ /* 0x000fe40005800000 */
[----:B------:R-:W-:Y:S01]  /*1410*/  ISETP.NE.U32.AND P3, PT, R0, RZ, PT ;  /* 0x000000ff0000720c */ /* 0x000fe20003f65070 */
[----:B------:R-:W-:Y:S01]  /*1420*/  IMAD R0, R44, 0x2, R9 ;  /* 0x000000022c007824 */ /* 0x000fe200078e0209 */
[----:B------:R-:W-:-:S02]  /*1430*/  LEA R70, P4, R7, R88, 0x2 ;  /* 0x0000005807467211 */ /* 0x000fc400078810ff */
[----:B------:R-:W-:Y:S02]  /*1440*/  LEA R68, P0, R5, R88, 0x2 ;  /* 0x0000005805447211 */ /* 0x000fe400078010ff */
[----:B------:R-:W-:Y:S01]  /*1450*/  LEA.HI.X.SX32 R71, R7, R32, 0x2, P4 ;  /* 0x0000002007477211 */ /* 0x000fe200020f16ff */
[----:B------:R-:W-:Y:S01]  /*1460*/  IMAD R7, R36, UR4, RZ ;  /* 0x0000000424077c24 */ /* 0x000fe2000f8e02ff */
[----:B------:R-:W-:Y:S02]  /*1470*/  LEA R86, P4, R0, R88, 0x2 ;  /* 0x0000005800567211 */ /* 0x000fe400078810ff */
[-C--:B------:R-:W-:Y:S01]  /*1480*/  LEA.HI.X.SX32 R69, R5, R32.reuse, 0x2, P0 ;  /* 0x0000002005457211 */ /* 0x080fe200000f16ff */
[----:B------:R-:W-:Y:S01]  /*1490*/  IMAD R5, R4, UR4, RZ ;  /* 0x0000000404057c24 */ /* 0x000fe2000f8e02ff */
[----:B------:R-:W-:Y:S01]  /*14a0*/  LEA.HI.X.SX32 R87, R0, R32, 0x2, P4 ;  /* 0x0000002000577211 */ /* 0x000fe200020f16ff */
[----:B------:R-:W-:Y:S01]  /*14b0*/  IMAD R4, R40, UR4, RZ ;  /* 0x0000000428047c24 */ /* 0x000fe2000f8e02ff */
[----:B------:R-:W-:-:S02]  /*14c0*/  LEA R48, P4, R37, R88, 0x2 ;  /* 0x0000005825307211 */ /* 0x000fc400078810ff */
[----:B------:R-:W-:Y:S02]  /*14d0*/  LEA R72, P0, R9, R88, 0x2 ;  /* 0x0000005809487211 */ /* 0x000fe400078010ff */
[----:B------:R-:W-:Y:S02]  /*14e0*/  LEA.HI.X.SX32 R49, R37, R32, 0x2, P4 ;  /* 0x0000002025317211 */ /* 0x000fe400020f16ff */
[----:B------:R-:W-:Y:S02]  /*14f0*/  LEA R52, P4, R33, R88, 0x2 ;  /* 0x0000005821347211 */ /* 0x000fe400078810ff */
[-C--:B------:R-:W-:Y:S01]  /*1500*/  LEA.HI.X.SX32 R73, R9, R32.reuse, 0x2, P0 ;  /* 0x0000002009497211 */ /* 0x080fe200000f16ff */
[----:B------:R-:W-:Y:S01]  /*1510*/  IMAD R9, R6, UR4, RZ ;  /* 0x0000000406097c24 */ /* 0x000fe2000f8e02ff */
[----:B------:R-:W-:Y:S01]  /*1520*/  LEA.HI.X.SX32 R53, R33, R32, 0x2, P4 ;  /* 0x0000002021357211 */ /* 0x000fe200020f16ff */
[----:B------:R-:W-:Y:S01]  /*1530*/  IMAD R6, R38, UR4, RZ ;  /* 0x0000000426067c24 */ /* 0x000fe2000f8e02ff */
[----:B------:R-:W-:-:S02]  /*1540*/  LEA R56, P4, R29, R88, 0x2 ;  /* 0x000000581d387211 */ /* 0x000fc400078810ff */
[----:B------:R-:W-:Y:S01]  /*1550*/  ISETP.NE.U32.AND P2, PT, R10, RZ, PT ;  /* 0x000000ff0a00720c */ /* 0x000fe20003f45070 */
[----:B------:R-:W-:Y:S01]  /*1560*/  IMAD R10, R8, UR4, RZ ;  /* 0x00000004080a7c24 */ /* 0x000fe2000f8e02ff */
[----:B------:R-:W-:Y:S01]  /*1570*/  LEA.HI.X.SX32 R57, R29, R32, 0x2, P4 ;  /* 0x000000201d397211 */ /* 0x000fe200020f16ff */
[----:B------:R-:W-:Y:S01]  /*1580*/  IMAD R8, R34, UR4, RZ ;  /* 0x0000000422087c24 */ /* 0x000fe2000f8e02ff */
[-C--:B------:R-:W-:Y:S02]  /*1590*/  LEA R60, P4, R11, R88.reuse, 0x2 ;  /* 0x000000580b3c7211 */ /* 0x080fe400078810ff */
[----:B------:R-:W-:Y:S02]  /*15a0*/  LEA R74, P0, R39, R88, 0x2 ;  /* 0x00000058274a7211 */ /* 0x000fe400078010ff */
[----:B------:R-:W-:Y:S02]  /*15b0*/  LEA.HI.X.SX32 R61, R11, R32, 0x2, P4 ;  /* 0x000000200b3d7211 */ /* 0x000fe400020f16ff */
[----:B------:R-:W-:-:S02]  /*15c0*/  LEA R64, P4, R19, R88, 0x2 ;  /* 0x0000005813407211 */ /* 0x000fc400078810ff */
[-C--:B------:R-:W-:Y:S02]  /*15d0*/  LEA.HI.X.SX32 R75, R39, R32.reuse, 0x2, P0 ;  /* 0x00000020274b7211 */ /* 0x080fe400000f16ff */
[----:B------:R-:W-:Y:S02]  /*15e0*/  LEA.HI.X.SX32 R65, R19, R32, 0x2, P4 ;  /* 0x0000002013417211 */ /* 0x000fe400020f16ff */
[C---:B------:R-:W-:Y:S02]  /*15f0*/  LEA R66, P4, R17.reuse, R88, 0x2 ;  /* 0x0000005811427211 */ /* 0x040fe400078810ff */
[-C--:B------:R-:W-:Y:S02]  /*1600*/  LEA R76, P6, R10, R47.reuse, 0x2 ;  /* 0x0000002f0a4c7211 */ /* 0x080fe400078c10ff */
[----:B------:R-:W-:Y:S02]  /*1610*/  LEA.HI.X.SX32 R67, R17, R32, 0x2, P4 ;  /* 0x0000002011437211 */ /* 0x000fe400020f16ff */
[----:B------:R-:W-:-:S02]  /*1620*/  LEA R84, P4, R9, R47, 0x2 ;  /* 0x0000002f09547211 */ /* 0x000fc400078810ff */
[----:B------:R-:W-:Y:S02]  /*1630*/  LEA R50, P0, R35, R88, 0x2 ;  /* 0x0000005823327211 */ /* 0x000fe400078010ff */
[----:B------:R-:W-:Y:S02]  /*1640*/  LEA.HI.X.SX32 R85, R9, R95, 0x2, P4 ;  /* 0x0000005f09557211 */ /* 0x000fe400020f16ff */
[----:B------:R-:W-:Y:S02]  /*1650*/  LEA R90, P4, R7, R47, 0x2 ;  /* 0x0000002f075a7211 */ /* 0x000fe400078810ff */
[----:B------:R-:W-:Y:S02]  /*1660*/  LEA.HI.X.SX32 R77, R10, R95, 0x2, P6 ;  /* 0x0000005f0a4d7211 */ /* 0x000fe400030f16ff */
        /* <DEDUP_REMOVED lines=14> */
[----:B------:R-:W-:Y:S02]  /*1750*/  LEA.HI R13, R21, 0x1e, RZ, 0x1a ;  /* 0x0000001e150d7811 */ /* 0x000fe400078fd0ff */
[----:B------:R-:W-:Y:S02]  /*1760*/  LEA R62, P0, R23, R88, 0x2 ;  /* 0x00000058173e7211 */ /* 0x000fe400078010ff */
[----:B------:R-:W-:Y:S02]  /*1770*/  LEA.HI.X.SX32 R47, R28, R95, 0x2, P4 ;  /* 0x0000005f1c2f7211 */ /* 0x000fe400020f16ff */
[----:B------:R-:W-:Y:S02]  /*1780*/  LOP3.LUT R0, R21, 0x7f, RZ, 0xc0, !PT ;  /* 0x0000007f15007812 */ /* 0x000fe400078ec0ff */
[----:B------:R-:W-:Y:S02]  /*1790*/  ISETP.GE.AND P4, PT, R43, R24, PT ;  /* 0x000000182b00720c */ /* 0x000fe40003f86270 */
[----:B------:R-:W-:-:S02]  /*17a0*/  LEA.HI.X.SX32 R63, R23, R32, 0x2, P0 ;  /* 0x00000020173f7211 */ /* 0x000fc400000f16ff */
[----:B------:R-:W-:Y:S01]  /*17b0*/  LEA.HI.X.SX32 R83, R4, R95, 0x2, P6 ;  /* 0x0000005f04537211 */ /* 0x000fe200030f16ff */
[----:B------:R-:W-:Y:S01]  /*17c0*/  IMAD R95, R13, R44, RZ ;  /* 0x0000002c0d5f7224 */ /* 0x000fe200078e02ff */
[----:B------:R-:W-:Y:S02]  /*17d0*/  ISETP.NE.U32.AND P0, PT, R0, RZ, PT ;  /* 0x000000ff0000720c */ /* 0x000fe40003f05070 */
[----:B------:R-:W-:Y:S02]  /*17e0*/  ISETP.GE.AND P6, PT, R41, R24, PT ;  /* 0x000000182900720c */ /* 0x000fe40003fc6270 */
[----:B------:R-:W-:Y:S01]  /*17f0*/  SEL R36, R22, RZ, !P4 ;  /* 0x000000ff16247207 */ /* 0x000fe20006000000 */
[----:B------:R-:W-:Y:S10]  /*1800*/  @P1 BRA `(.L_x_5) ;  /* 0x0000000000181947 */ /* 0x000ff40003800000 */
[----:B------:R-:W-:Y:S01]  /*1810*/  ELECT P4, URZ, PT ;  /* 0x0000000000ff782f */ /* 0x000fe20003880000 */
[----:B------:R-:W-:Y:S01]  /*1820*/  IMAD.MOV.U32 R34, RZ, RZ, 0x1 ;  /* 0x00000001ff227424 */ /* 0x000fe200078e00ff */
[----:B------:R-:W-:Y:S01]  /*1830*/  UMOV UR4, 0x40 ;  /* 0x0000004000047882 */ /* 0x000fe20000000000 */
[----:B------:R-:W-:Y:S01]  /*1840*/  UVIRTCOUNT.DEALLOC.SMPOOL 0x80 ;  /* 0x000000800000784c */ /* 0x000fe20000000000 */
[----:B------:R-:W-:-:S09]  /*1850*/  ULEA UR4, UR10, UR4, 0x18 ;  /* 0x000000040a047291 */ /* 0x000fd2000f8ec0ff */
[----:B------:R1:W-:Y:S03]  /*1860*/  @P4 STS.U8 [UR4], R34 ;  /* 0x00000022ff004988 */ /* 0x0003e60008000004 */
.L_x_5:
[----:B------:R-:W-:Y:S01]  /*1870*/  UIADD3 UR12, UPT, UPT, UR21, UR12, URZ ;  /* 0x0000000c150c7290 */ /* 0x000fe2000fffe0ff */
[C---:B------:R-:W-:Y:S01]  /*1880*/  LEA R88, P4, R95.reuse, R88, 0x2 ;  /* 0x000000585f587211 */ /* 0x040fe200078810ff */
[----:B------:R-:W-:Y:S01]  /*1890*/  VOTEU.ALL UP0, P0 ;  /* 0x0000000000ff7886 */ /* 0x000fe20000000000 */
[----:B------:R-:W-:Y:S02]  /*18a0*/  UIADD3 UR13, UPT, UPT, UR11, 0x9000, URZ ;  /* 0x000090000b0d7890 */ /* 0x000fe4000fffe0ff */
[----:B------:R-:W-:Y:S01]  /*18b0*/  VIADD R101, R30, UR11 ;  /* 0x0000000b1e657c36 */ /* 0x000fe20008000000 */
[----:B------:R-:W-:Y:S01]  /*18c0*/  VOTEU.ALL UP1, P0 ;  /* 0x0000000000ff7886 */ /* 0x000fe20000020000 */
[----:B------:R-:W-:Y:S01]  /*18d0*/  LEA.HI.X.SX32 R89, R95, R32, 0x2, P4 ;  /* 0x000000205f597211 */ /* 0x000fe200020f16ff */
[----:B------:R-:W-:Y:S01]  /*18e0*/  VIADD R110, R24, 0xffffffe0 ;  /* 0xffffffe0186e7836 */ /* 0x000fe20000000000 */
[----:B------:R-:W-:-:S04]  /*18f0*/  @!UP0 UIADD3 UR6, UPT, UPT, -UR5, 0x100000, URZ ;  /* 0x0010000005068890 */ /* 0x000fc8000fffe1ff */
[----:B------:R-:W-:Y:S02]  /*1900*/  @!UP0 USHF.L.U32 UR7, UR6, 0xb, URZ ;  /* 0x0000000b06078899 */ /* 0x000fe400080006ff */
[----:B------:R-:W-:Y:S01]  /*1910*/  @!UP0 USHF.L.U32 UR6, UR6, 0x1, URZ ;  /* 0x0000000106068899 */ /* 0x000fe200080006ff */
[----:B------:R-:W-:Y:S01]  /*1920*/  STTM.16dp32bit_t0_t15.x16 tmem[UR12], RZ ;  /* 0x000000ff000079ed */ /* 0x000fe20008a0000c */
[----:B------:R-:W-:Y:S01]  /*1930*/  STTM.16dp32bit_t16_t31.x16 tmem[UR12+0x10], RZ ;  /* 0x000010ff000079ed */ /* 0x000fe20008a2000c */
[----:B------:R-:W2:Y:S01]  /*1940*/  FENCE.VIEW.ASYNC.T ;  /* 0x00000000000073c6 */ /* 0x000ea20000000200 */
[----:B------:R-:W-:-:S04]  /*1950*/  @!UP0 UIADD3 UR4, UPT, UPT, -UR5, 0x100000, URZ ;  /* 0x0010000005048890 */ /* 0x000fc8000fffe1ff */
[----:B------:R-:W-:Y:S02]  /*1960*/  @!UP0 USHF.L.U32 UR5, UR4, 0xb, URZ ;  /* 0x0000000b04058899 */ /* 0x000fe400080006ff */
[----:B------:R-:W-:Y:S01]  /*1970*/  @!UP0 USHF.L.U32 UR4, UR4, 0x1, URZ ;  /* 0x0000000104048899 */ /* 0x000fe200080006ff */
[----:B--2---:R-:W-:Y:S01]  /*1980*/  BAR.SYNC.DEFER_BLOCKING 0x0 ;  /* 0x0000000000007b1d */ /* 0x004fe20000010000 */
[----:B------:R-:W-:Y:S01]  /*1990*/  LOP3.LUT R97, R3, 0xa, RZ, 0xfc, !PT ;  /* 0x0000000a03617812 */ /* 0x000fe200078efcff */
[----:B------:R-:W-:Y:S01]  /*19a0*/  IMAD.SHL.U32 R108, R44, 0x20, RZ ;  /* 0x000000202c6c7824 */ /* 0x000fe200078e00ff */
[----:B------:R-:W-:Y:S01]  /*19b0*/  LOP3.LUT R32, R30, 0x10, RZ, 0x3c, !PT ;  /* 0x000000101e207812 */ /* 0x000fe200078e3cff */
[----:B------:R-:W-:Y:S01]  /*19c0*/  IMAD.SHL.U32 R45, R45, 0x20, RZ ;  /* 0x000000202d2d7824 */ /* 0x000fe200078e00ff */
[----:B-1----:R-:W-:Y:S01]  /*19d0*/  SEL R34, R22, RZ, !P6 ;  /* 0x000000ff16227207 */ /* 0x002fe20007000000 */
[----:B------:R-:W-:Y:S01]  /*19e0*/  VOTEU.ALL UP0, P0 ;  /* 0x0000000000ff7886 */ /* 0x000fe20000000000 */
[----:B------:R-:W-:Y:S01]  /*19f0*/  LOP3.LUT R99, R3, 0xc, RZ, 0xfc, !PT ;  /* 0x0000000c03637812 */ /* 0x000fe200078efcff */
[----:B------:R-:W-:Y:S01]  /*1a00*/  VIADD R103, R32, UR11 ;  /* 0x0000000b20677c36 */ /* 0x000fe20008000000 */
[----:B------:R-:W-:-:S02]  /*1a10*/  ISETP.NE.U32.AND P6, PT, R34, RZ, PT ;  /* 0x000000ff2200720c */ /* 0x000fc40003fc5070 */
[----:B------:R-:W-:Y:S02]  /*1a20*/  ISETP.NE.U32.AND P4, PT, R36, RZ, PT ;  /* 0x000000ff2400720c */ /* 0x000fe40003f85070 */
[C---:B------:R-:W-:Y:S02]  /*1a30*/  LOP3.LUT R105, R3.reuse, 0x10, RZ, 0xfc, !PT ;  /* 0x0000001003697812 */ /* 0x040fe400078efcff */
[C---:B------:R-:W-:Y:S02]  /*1a40*/  LOP3.LUT R109, R3.reuse, 0x12, RZ, 0xfc, !PT ;  /* 0x00000012036d7812 */ /* 0x040fe400078efcff */
[C---:B------:R-:W-:Y:S02]  /*1a50*/  LOP3.LUT R111, R3.reuse, 0x14, RZ, 0xfc, !PT ;  /* 0x00000014036f7812 */ /* 0x040fe400078efcff */
[C---:B------:R-:W-:Y:S02]  /*1a60*/  LOP3.LUT R113, R3.reuse, 0x16, RZ, 0xfc, !PT ;  /* 0x0000001603717812 */ /* 0x040fe400078efcff */
[----:B------:R-:W-:-:S02]  /*1a70*/  LOP3.LUT R117, R3, 0x18, RZ, 0xfc, !PT ;  /* 0x0000001803757812 */ /* 0x000fc400078efcff */
[C---:B------:R-:W-:Y:S01]  /*1a80*/  LOP3.LUT R119, R3.reuse, 0x1a, RZ, 0xfc, !PT ;  /* 0x0000001a03777812 */ /* 0x040fe200078efcff */
[----:B------:R-:W1:Y:S02]  /*1a90*/  FENCE.VIEW.ASYNC.S ;  /* 0x00000000000073c6 */ /* 0x000e640000000000 */
[----:B-1----:R1:W2:Y:S02]  /*1aa0*/  @!UP0 SYNCS.EXCH.64 URZ, [UR13], UR6 ;  /* 0x000000060dff85b2 */ /* 0x0022a40008000100 */
[----:B--2---:R-:W-:Y:S01]  /*1ab0*/  BAR.SYNC.DEFER_BLOCKING 0x0 ;  /* 0x0000000000007b1d */ /* 0x004fe20000010000 */
[----:B------:R-:W-:-:S05]  /*1ac0*/  LOP3.LUT R121, R3, 0x1c, RZ, 0xfc, !PT ;  /* 0x0000001c03797812 */ /* 0x000fca00078efcff */
[----:B------:R1:W2:Y:S02]  /*1ad0*/  @!UP1 SYNCS.EXCH.64 URZ, [UR11+0x9008], UR4 ;  /* 0x009008040bff95b2 */ /* 0x0002a40008000100 */
[----:B------:R-:W-:Y:S01]  /*1ae0*/  @!PT LDS RZ, [RZ] ;  /* 0x00000000fffff984 */ /* 0x000fe20000000800 */
[----:B------:R-:W-:Y:S01]  /*1af0*/  @!PT LDS RZ, [RZ] ;  /* 0x00000000fffff984 */ /* 0x000fe20000000800 */
[----:B------:R-:W-:Y:S01]  /*1b00*/  @!PT LDS RZ, [RZ] ;  /* 0x00000000fffff984 */ /* 0x000fe20000000800 */
[----:B--2---:R2:W-:Y:S01]  /*1b10*/  LDGSTS.E [R101], desc[UR22][R74.64], P3 ;  /* 0x000000004a657fae */ /* 0x0045e200099a1016 */
[----:B------:R-:W-:-:S03]  /*1b20*/  ISETP.GE.AND P3, PT, R97, R24, PT ;  /* 0x000000186100720c */ /* 0x000fc60003f66270 */
[----:B------:R3:W-:Y:S01]  /*1b30*/  LDGSTS.E [R101+0x8], desc[UR22][R48.64], P5 ;  /* 0x0000800030657fae */ /* 0x0007e2000a9a1016 */
[----:B------:R-:W-:Y:S02]  /*1b40*/  SEL R34, R22, RZ, !P3 ;  /* 0x000000ff16227207 */ /* 0x000fe40005800000 */
[-C--:B------:R-:W-:Y:S01]  /*1b50*/  ISETP.GE.AND P5, PT, R99, R24.reuse, PT ;  /* 0x000000186300720c */ /* 0x080fe20003fa6270 */
[----:B------:R4:W-:Y:S01]  /*1b60*/  LDGSTS.E [R103], desc[UR22][R50.64], P2 ;  /* 0x0000000032677fae */ /* 0x0009e200091a1016 */
[----:B------:R-:W-:Y:S02]  /*1b70*/  ISETP.NE.U32.AND P2, PT, R34, RZ, PT ;  /* 0x000000ff2200720c */ /* 0x000fe40003f45070 */
[----:B------:R-:W-:Y:S01]  /*1b80*/  LOP3.LUT R34, R30, 0x20, RZ, 0x3c, !PT ;  /* 0x000000201e227812 */ /* 0x000fe200078e3cff */
[----:B------:R5:W-:Y:S01]  /*1b90*/  LDGSTS.E [R103+0x8], desc[UR22][R52.64], P4 ;  /* 0x0000800034677fae */ /* 0x000be2000a1a1016 */
[----:B------:R-:W-:Y:S01]  /*1ba0*/  ISETP.GE.AND P3, PT, R15, R24, PT ;  /* 0x000000180f00720c */ /* 0x000fe20003f66270 */
[----:B--2---:R-:W-:Y:S01]  /*1bb0*/  IMAD.WIDE R74, R108, 0x4, R74 ;  /* 0x000000046c4a7825 */ /* 0x004fe200078e024a */
[----:B------:R-:W-:-:S02]  /*1bc0*/  SEL R36, R22, RZ, !P5 ;  /* 0x000000ff16247207 */ /* 0x000fc40006800000 */
[-C--:B------:R-:W-:Y:S01]  /*1bd0*/  ISETP.GE.AND P5, PT, R105, R24.reuse, PT ;  /* 0x000000186900720c */ /* 0x080fe20003fa6270 */
[----:B------:R-:W-:Y:S01]  /*1be0*/  VIADD R107, R34, UR11 ;  /* 0x0000000b226b7c36 */ /* 0x000fe20008000000 */
[----:B------:R-:W-:Y:S01]  /*1bf0*/  SEL R38, R22, RZ, !P3 ;  /* 0x000000ff16267207 */ /* 0x000fe20005800000 */
[----:B---3--:R-:W-:Y:S01]  /*1c00*/  IMAD.WIDE R48, R108, 0x4, R48 ;  /* 0x000000046c307825 */ /* 0x008fe200078e0230 */
[----:B------:R-:W-:Y:S02]  /*1c10*/  ISETP.NE.U32.AND P3, PT, R36, RZ, PT ;  /* 0x000000ff2400720c */ /* 0x000fe40003f65070 */
[----:B------:R-:W-:Y:S01]  /*1c20*/  SEL R36, R22, RZ, !P5 ;  /* 0x000000ff16247207 */ /* 0x000fe20006800000 */
[----:B------:R2:W-:Y:S01]  /*1c30*/  LDGSTS.E [R107], desc[UR22][R54.64], P6 ;  /* 0x00000000366b7fae */ /* 0x0005e2000b1a1016 */
[----:B------:R-:W-:Y:S01]  /*1c40*/  ISETP.GE.AND P6, PT, R109, R24, PT ;  /* 0x000000186d00720c */ /* 0x000fe20003fc6270 */
[----:B----4-:R-:W-:Y:S01]  /*1c50*/  IMAD.WIDE R50, R108, 0x4, R50 ;  /* 0x000000046c327825 */ /* 0x010fe200078e0232 */
[----:B------:R-:W-:Y:S01]  /*1c60*/  ISETP.NE.U32.AND P5, PT, R36, RZ, PT ;  /* 0x000000ff2400720c */ /* 0x000fe20003fa5070 */
[----:B------:R3:W-:Y:S01]  /*1c70*/  LDGSTS.E [R107+0x8], desc[UR22][R56.64], P2 ;  /* 0x00008000386b7fae */ /* 0x0007e200091a1016 */
[----:B------:R-:W-:Y:S01]  /*1c80*/  LOP3.LUT R36, R30, 0x30, RZ, 0x3c, !PT ;  /* 0x000000301e247812 */ /* 0x000fe200078e3cff */
[----:B-----5:R-:W-:Y:S01]  /*1c90*/  IMAD.WIDE R52, R108, 0x4, R52 ;  /* 0x000000046c347825 */ /* 0x020fe200078e0234 */
[----:B------:R-:W-:-:S02]  /*1ca0*/  ISETP.NE.U32.AND P4, PT, R38, RZ, PT ;  /* 0x000000ff2600720c */ /* 0x000fc40003f85070 */
[-C--:B------:R-:W-:Y:S01]  /*1cb0*/  ISETP.GE.AND P2, PT, R111, R24.reuse, PT ;  /* 0x000000186f00720c */ /* 0x080fe20003f46270 */
[----:B------:R-:W-:Y:S01]  /*1cc0*/  VIADD R115, R36, UR11 ;  /* 0x0000000b24737c36 */ /* 0x000fe20008000000 */
[----:B------:R-:W-:Y:S01]  /*1cd0*/  SEL R38, R22, RZ, !P6 ;  /* 0x000000ff16267207 */ /* 0x000fe20007000000 */
[----:B--2---:R-:W-:Y:S01]  /*1ce0*/  IMAD.WIDE R54, R108, 0x4, R54 ;  /* 0x000000046c367825 */ /* 0x004fe200078e0236 */
[-C--:B------:R-:W-:Y:S02]  /*1cf0*/  ISETP.GE.AND P6, PT, R113, R24.reuse, PT ;  /* 0x000000187100720c */ /* 0x080fe40003fc6270 */
[----:B------:R-:W-:Y:S01]  /*1d00*/  SEL R40, R22, RZ, !P2 ;  /* 0x000000ff16287207 */ /* 0x000fe20005000000 */
[----:B------:R2:W-:Y:S01]  /*1d10*/  LDGSTS.E [R115], desc[UR22][R58.64], P3 ;  /* 0x000000003a737fae */ /* 0x0005e200099a1016 */
[----:B------:R-:W-:Y:S01]  /*1d20*/  ISETP.NE.U32.AND P2, PT, R38, RZ, PT ;  /* 0x000000ff2600720c */ /* 0x000fe20003f45070 */
[----:B---3--:R-:W-:Y:S01]  /*1d30*/  IMAD.WIDE R56, R108, 0x4, R56 ;  /* 0x000000046c387825 */ /* 0x008fe200078e0238 */
[----:B------:R-:W-:Y:S01]  /*1d40*/  SEL R38, R22, RZ, !P6 ;  /* 0x000000ff16267207 */ /* 0x000fe20007000000 */
[----:B------:R3:W-:Y:S01]  /*1d50*/  LDGSTS.E [R115+0x8], desc[UR22][R60.64], P4 ;  /* 0x000080003c737fae */ /* 0x0007e2000a1a1016 */
[----:B------:R-:W-:-:S02]  /*1d60*/  ISETP.GE.AND P4, PT, R117, R24, PT ;  /* 0x000000187500720c */ /* 0x000fc40003f86270 */
[----:B------:R-:W-:Y:S02]  /*1d70*/  ISETP.NE.U32.AND P3, PT, R38, RZ, PT ;  /* 0x000000ff2600720c */ /* 0x000fe40003f65070 */
[----:B------:R-:W-:Y:S02]  /*1d80*/  LOP3.LUT R38, R30, 0x40, RZ, 0x3c, !PT ;  /* 0x000000401e267812 */ /* 0x000fe400078e3cff */
[----:B------:R-:W-:Y:S01]  /*1d90*/  SEL R42, R22, RZ, !P4 ;  /* 0x000000ff162a7207 */ /* 0x000fe20006000000 */
[----:B--2---:R-:W-:Y:S01]  /*1da0*/  IMAD.WIDE R58, R108, 0x4, R58 ;  /* 0x000000046c3a7825 */ /* 0x004fe200078e023a */
[----:B------:R-:W-:Y:S02]  /*1db0*/  ISETP.GE.AND P4, PT, R121, R24, PT ;  /* 0x000000187900720c */ /* 0x000fe40003f86270 */
[----:B------:R-:W-:Y:S01]  /*1dc0*/  ISETP.NE.U32.AND P6, PT, R40, RZ, PT ;  /* 0x000000ff2800720c */ /* 0x000fe20003fc5070 */
[----:B------:R-:W-:Y:S01]  /*1dd0*/  VIADD R123, R38, UR11 ;  /* 0x0000000b267b7c36 */ /* 0x000fe20008000000 */
[----:B------:R-:W-:Y:S01]  /*1de0*/  LOP3.LUT R40, R30, 0x50, RZ, 0x3c, !PT ;  /* 0x000000501e287812 */ /* 0x000fe200078e3cff */
[----:B---3--:R-:W-:-:S03]  /*1df0*/  IMAD.WIDE R60, R108, 0x4, R60 ;  /* 0x000000046c3c7825 */ /* 0x008fc600078e023c */
[----:B------:R2:W-:Y:S01]  /*1e00*/  LDGSTS.E [R123], desc[UR22][R62.64], P5 ;  /* 0x000000003e7b7fae */ /* 0x0005e2000a9a1016 */
[----:B------:R-:W-:Y:S01]  /*1e10*/  ISETP.GE.AND P5, PT, R119, R24, PT ;  /* 0x000000187700720c */ /* 0x000fe20003fa6270 */
[----:B------:R-:W-:Y:S02]  /*1e20*/  VIADD R125, R40, UR11 ;  /* 0x0000000b287d7c36 */ /* 0x000fe40008000000 */
[----:B------:R3:W-:Y:S01]  /*1e30*/  LDGSTS.E [R123+0x8], desc[UR22][R64.64], P2 ;  /* 0x00008000407b7fae */ /* 0x0007e200091a1016 */
[----:B------:R-:W-:Y:S02]  /*1e40*/  SEL R94, R22, RZ, !P5 ;  /* 0x000000ff165e7207 */ /* 0x000fe40006800000 */
[----:B------:R-:W-:Y:S01]  /*1e50*/  ISETP.NE.U32.AND P5, PT, R42, RZ, PT ;  /* 0x000000ff2a00720c */ /* 0x000fe20003fa5070 */
[----:B------:R4:W-:Y:S01]  /*1e60*/  LDGSTS.E [R125], desc[UR22][R66.64], P6 ;  /* 0x00000000427d7fae */ /* 0x0009e2000b1a1016 */
[----:B------:R-:W-:Y:S02]  /*1e70*/  SEL R42, R22, RZ, !P4 ;  /* 0x000000ff162a7207 */ /* 0x000fe40006000000 */
[----:B------:R-:W-:Y:S01]  /*1e80*/  ISETP.NE.U32.AND P2, PT, R94, RZ, PT ;  /* 0x000000ff5e00720c */ /* 0x000fe20003f45070 */
[----:B------:R5:W-:Y:S01]  /*1e90*/  LDGSTS.E [R125+0x8], desc[UR22][R68.64], P3 ;  /* 0x00008000447d7fae */ /* 0x000be200099a1016 */
[----:B------:R-:W-:Y:S01]  /*1ea0*/  ISETP.NE.U32.AND P4, PT, R42, RZ, PT ;  /* 0x000000ff2a00720c */ /* 0x000fe20003f85070 */
[----:B--2---:R-:W-:Y:S01]  /*1eb0*/  IMAD.WIDE R62, R108, 0x4, R62 ;  /* 0x000000046c3e7825 */ /* 0x004fe200078e023e */
[----:B------:R-:W-:-:S02]  /*1ec0*/  LOP3.LUT R42, R30, 0x60, RZ, 0x3c, !PT ;  /* 0x000000601e2a7812 */ /* 0x000fc400078e3cff */
[-C--:B------:R-:W-:Y:S01]  /*1ed0*/  ISETP.GE.AND P6, PT, R13, R24.reuse, PT ;  /* 0x000000180d00720c */ /* 0x080fe20003fc6270 */
[----:B---3--:R-:W-:Y:S01]  /*1ee0*/  IMAD.WIDE R64, R108, 0x4, R64 ;  /* 0x000000046c407825 */ /* 0x008fe200078e0240 */
[----:B------:R-:W-:Y:S02]  /*1ef0*/  ISETP.GE.AND P3, PT, R26, R24, PT ;  /* 0x000000181a00720c */ /* 0x000fe40003f66270 */
[----:B------:R-:W-:Y:S01]  /*1f00*/  SEL R96, R22, RZ, !P6 ;  /* 0x000000ff16607207 */ /* 0x000fe20007000000 */
[----:B------:R-:W-:Y:S01]  /*1f10*/  VIADD R94, R42, UR11 ;  /* 0x0000000b2a5e7c36 */ /* 0x000fe20008000000 */
[----:B------:R-:W-:Y:S01]  /*1f20*/  SEL R22, R22, RZ, !P3 ;  /* 0x000000ff16167207 */ /* 0x000fe20005800000 */
[----:B----4-:R-:W-:Y:S01]  /*1f30*/  IMAD.WIDE R66, R108, 0x4, R66 ;  /* 0x000000046c427825 */ /* 0x010fe200078e0242 */
[----:B------:R-:W-:Y:S02]  /*1f40*/  ISETP.NE.U32.AND P6, PT, R96, RZ, PT ;  /* 0x000000ff6000720c */ /* 0x000fe40003fc5070 */
[----:B------:R2:W-:Y:S01]  /*1f50*/  LDGSTS.E [R94], desc[UR22][R70.64], P5 ;  /* 0x00000000465e7fae */ /* 0x0005e2000a9a1016 */
[----:B------:R-:W-:Y:S01]  /*1f60*/  ISETP.GE.AND P5, PT, R3, R110, PT ;  /* 0x0000006e0300720c */ /* 0x000fe20003fa6270 */
[----:B-----5:R-:W-:Y:S01]  /*1f70*/  IMAD.WIDE R68, R108, 0x4, R68 ;  /* 0x000000046c447825 */ /* 0x020fe200078e0244 */
[----:B------:R-:W-:Y:S01]  /*1f80*/  ISETP.GT.AND P3, PT, R16, 0x3f, PT ;  /* 0x0000003f1000780c */ /* 0x000fe20003f64270 */
[----:B------:R3:W-:Y:S01]  /*1f90*/  LDGSTS.E [R94+0x8], desc[UR22][R72.64], P2 ;  /* 0x00008000485e7fae */ /* 0x0007e200091a1016 */
[----:B------:R-:W-:-:S02]  /*1fa0*/  SEL R98, RZ, 0x4, P5 ;  /* 0x00000004ff627807 */ /* 0x000fc40002800000 */
[----:B------:R-:W-:Y:S02]  /*1fb0*/  LOP3.LUT R96, R30, 0x70, RZ, 0x3c, !PT ;  /* 0x000000701e607812 */ /* 0x000fe400078e3cff */
[----:B------:R-:W-:Y:S02]  /*1fc0*/  ISETP.NE.U32.AND P5, PT, R22, RZ, PT ;  /* 0x000000ff1600720c */ /* 0x000fe40003fa5070 */
[----:B------:R-:W-:Y:S01]  /*1fd0*/  SEL R22, R98, RZ, P3 ;  /* 0x000000ff62167207 */ /* 0x000fe20001800000 */
[----:B------:R-:W-:Y:S01]  /*1fe0*/  VIADD R98, R96, UR11 ;  /* 0x0000000b60627c36 */ /* 0x000fe20008000000 */
[----:B------:R-:W-:Y:S01]  /*1ff0*/  ISETP.GE.AND P2, PT, R14, R110, PT ;  /* 0x0000006e0e00720c */ /* 0x000fe20003f46270 */
[----:B--2---:R-:W-:-:S03]  /*2000*/  IMAD.WIDE R70, R108, 0x4, R70 ;  /* 0x000000046c467825 */ /* 0x004fc600078e0246 */
[----:B------:R2:W-:Y:S01]  /*2010*/  LDGSTS.E [R98], desc[UR22][R86.64], P4 ;  /* 0x0000000056627fae */ /* 0x0005e2000a1a1016 */
[----:B------:R-:W-:Y:S01]  /*2020*/  ISETP.NE.U32.AND P4, PT, R22, RZ, PT ;  /* 0x000000ff1600720c */ /* 0x000fe20003f85070 */
[----:B---3--:R-:W-:Y:S01]  /*2030*/  IMAD.WIDE R72, R108, 0x4, R72 ;  /* 0x000000046c487825 */ /* 0x008fe200078e0248 */
[----:B------:R-:W-:Y:S01]  /*2040*/  SEL R22, RZ, 0x4, P2 ;  /* 0x00000004ff167807 */ /* 0x000fe20001000000 */
[----:B------:R3:W-:Y:S01]  /*2050*/  LDGSTS.E [R98+0x8], desc[UR22][R88.64], P6 ;  /* 0x0000800058627fae */ /* 0x0007e2000b1a1016 */
[----:B------:R-:W-:Y:S02]  /*2060*/  ISETP.GE.AND P2, PT, R12, R110, PT ;  /* 0x0000006e0c00720c */ /* 0x000fe40003f46270 */
[----:B------:R-:W-:Y:S01]  /*2070*/  SEL R22, R22, RZ, P3 ;  /* 0x000000ff16167207 */ /* 0x000fe20001800000 */
[----:B------:R-:W0:Y:S01]  /*2080*/  LDGDEPBAR ;  /* 0x00000000000079af */ /* 0x000e220000000000 */
[----:B------:R-:W-:Y:S02]  /*2090*/  SEL R100, RZ, 0x4, P2 ;  /* 0x00000004ff647807 */ /* 0x000fe40001000000 */
[----:B------:R-:W-:Y:S01]  /*20a0*/  ISETP.NE.U32.AND P2, PT, R22, RZ, PT ;  /* 0x000000ff1600720c */ /* 0x000fe20003f45070 */
[----:B--2---:R-:W-:Y:S01]  /*20b0*/  IMAD.WIDE R86, R108, 0x4, R86 ;  /* 0x000000046c567825 */ /* 0x004fe200078e0256 */
[----:B------:R-:W-:-:S02]  /*20c0*/  SEL R100, R100, RZ, P3 ;  /* 0x000000ff64647207 */ /* 0x000fc40001800000 */
[----:B------:R-:W-:Y:S01]  /*20d0*/  LOP3.LUT R22, R21, 0x60, RZ, 0xc0, !PT ;  /* 0x0000006015167812 */ /* 0x000fe200078ec0ff */
[----:B---3--:R-:W-:Y:S01]  /*20e0*/  IMAD.WIDE R88, R108, 0x4, R88 ;  /* 0x000000046c587825 */ /* 0x008fe200078e0258 */
[----:B------:R-:W-:Y:S02]  /*20f0*/  ISETP.NE.U32.AND P6, PT, R100, RZ, PT ;  /* 0x000000ff6400720c */ /* 0x000fe40003fc5070 */
[----:B------:R-:W-:Y:S01]  /*2100*/  SHF.R.U32.HI R102, RZ, 0x1, R22 ;  /* 0x00000001ff667819 */ /* 0x000fe20000011616 */
[----:B------:R-:W-:-:S05]  /*2110*/  IMAD.SHL.U32 R100, R0, 0x4, RZ ;  /* 0x0000000400647824 */ /* 0x000fca00078e00ff */
[----:B------:R-:W-:-:S04]  /*2120*/  LOP3.LUT R100, R100, R102, RZ, 0x3c, !PT ;  /* 0x0000006664647212 */ /* 0x000fc800078e3cff */
[C---:B------:R-:W-:Y:S01]  /*2130*/  LOP3.LUT R104, R100.reuse, 0x40, RZ, 0x3c, !PT ;  /* 0x0000004064687812 */ /* 0x040fe200078e3cff */
[----:B------:R-:W-:-:S04]  /*2140*/  VIADD R102, R100, UR11 ;  /* 0x0000000b64667c36 */ /* 0x000fc80008000000 */
[----:B------:R-:W-:Y:S01]  /*2150*/  VIADD R106, R104, UR11 ;  /* 0x0000000b686a7c36 */ /* 0x000fe20008000000 */
[----:B------:R2:W-:Y:S04]  /*2160*/  LDGSTS.E [R102+0x6000], desc[UR22][R76.64], P5 ;  /* 0x060000004c667fae */ /* 0x0005e8000a9a1016 */
[----:B------:R3:W-:Y:S04]  /*2170*/  LDGSTS.E [R102+0x6400], desc[UR22][R78.64], P5 ;  /* 0x064000004e667fae */ /* 0x0007e8000a9a1016 */
[----:B------:R4:W-:Y:S04]  /*2180*/  LDGSTS.E [R102+0x6800], desc[UR22][R80.64], P5 ;  /* 0x0680000050667fae */ /* 0x0009e8000a9a1016 */
[----:B------:R5:W-:Y:S01]  /*2190*/  LDGSTS.E [R102+0x6c00], desc[UR22][R82.64], P5 ;  /* 0x06c0000052667fae */ /* 0x000be2000a9a1016 */
[----:B--2---:R-:W-:-:S03]  /*21a0*/  IMAD.WIDE R76, R45, 0x4, R76 ;  /* 0x000000042d4c7825 */ /* 0x004fc600078e024c */
[----:B------:R2:W-:Y:S01]  /*21b0*/  LDGSTS.E [R106+0x6200], desc[UR22][R84.64], P5 ;  /* 0x06200000546a7fae */ /* 0x0005e2000a9a1016 */
[----:B---3--:R-:W-:-:S03]  /*21c0*/  IMAD.WIDE R78, R45, 0x4, R78 ;  /* 0x000000042d4e7825 */ /* 0x008fc600078e024e */
[----:B------:R3:W-:Y:S01]  /*21d0*/  LDGSTS.E [R106+0x6600], desc[UR22][R90.64], P5 ;  /* 0x066000005a6a7fae */ /* 0x0007e2000a9a1016 */
[----:B----4-:R-:W-:-:S03]  /*21e0*/  IMAD.WIDE R80, R45, 0x4, R80 ;  /* 0x000000042d507825 */ /* 0x010fc600078e0250 */
[----:B------:R4:W-:Y:S01]  /*21f0*/  LDGSTS.E [R106+0x6a00], desc[UR22][R92.64], P5 ;  /* 0x06a000005c6a7fae */ /* 0x0009e2000a9a1016 */
[----:B-----5:R-:W-:-:S03]  /*2200*/  IMAD.WIDE R82, R45, 0x4, R82 ;  /* 0x000000042d527825 */ /* 0x020fc600078e0252 */
[----:B------:R5:W-:Y:S01]  /*2210*/  LDGSTS.E [R106+0x6e00], desc[UR22][R46.64], P5 ;  /* 0x06e000002e6a7fae */ /* 0x000be2000a9a1016 */
[-C--:B------:R-:W-:Y:S01]  /*2220*/  ISETP.GE.AND P5, PT, R43, R110.reuse, PT ;  /* 0x0000006e2b00720c */ /* 0x080fe20003fa6270 */
[C---:B--2---:R-:W-:Y:S02]  /*2230*/  IMAD.WIDE R84, R45.reuse, 0x4, R84 ;  /* 0x000000042d547825 */ /* 0x044fe400078e0254 */
[----:B------:R-:W0:Y:S01]  /*2240*/  LDGDEPBAR ;  /* 0x00000000000079af */ /* 0x000e220000000000 */
[----:B------:R-:W-:Y:S01]  /*2250*/  SEL R114, RZ, 0x4, P5 ;  /* 0x00000004ff727807 */ /* 0x000fe20002800000 */
[C---:B---3--:R-:W-:Y:S01]  /*2260*/  IMAD.WIDE R90, R45.reuse, 0x4, R90 ;  /* 0x000000042d5a7825 */ /* 0x048fe200078e025a */
[----:B------:R-:W-:Y:S02]  /*2270*/  BAR.SYNC.DEFER_BLOCKING 0x0 ;  /* 0x0000000000007b1d */ /* 0x000fe40000010000 */
[----:B------:R-:W-:Y:S01]  /*2280*/  SEL R114, R114, RZ, P3 ;  /* 0x000000ff72727207 */ /* 0x000fe20001800000 */
[----:B----4-:R-:W-:Y:S01]  /*2290*/  IMAD.WIDE R92, R45, 0x4, R92 ;  /* 0x000000042d5c7825 */ /* 0x010fe200078e025c */
[----:B------:R-:W-:-:S03]  /*22a0*/  ISETP.GE.AND P5, PT, R41, R110, PT ;  /* 0x0000006e2900720c */ /* 0x000fc60003fa6270 */
[----:B-----5:R-:W-:Y:S01]  /*22b0*/  IMAD.WIDE R46, R45, 0x4, R46 ;  /* 0x000000042d2e7825 */ /* 0x020fe200078e022e */
[----:B------:R-:W-:Y:S01]  /*22c0*/  @!PT LDS RZ, [RZ] ;  /* 0x00000000fffff984 */ /* 0x000fe20000000800 */
[----:B------:R-:W-:Y:S01]  /*22d0*/  @!PT LDS RZ, [RZ] ;  /* 0x00000000fffff984 */ /* 0x000fe20000000800 */
[----:B------:R-:W-:Y:S01]  /*22e0*/  @!PT LDS RZ, [RZ] ;  /* 0x00000000fffff984 */ /* 0x000fe20000000800 */
[----:B------:R2:W-:Y:S01]  /*22f0*/  LDGSTS.E [R101+0x2000], desc[UR22][R74.64], P4 ;  /* 0x020000004a657fae */ /* 0x0005e2000a1a1016 */
[----:B------:R-:W-:Y:S02]  /*2300*/  ISETP.NE.U32.AND P4, PT, R114, RZ, PT ;  /* 0x000000ff7200720c */ /* 0x000fe40003f85070 */
[----:B------:R-:W-:Y:S01]  /*2310*/  SEL R114, RZ, 0x4, P5 ;  /* 0x00000004ff727807 */ /* 0x000fe20002800000 */
[----:B------:R1:W-:Y:S01]  /*2320*/  LDGSTS.E [R101+0x2008], desc[UR22][R48.64], P2 ;  /* 0x0200800030657fae */ /* 0x0003e200091a1016 */
[----:B------:R-:W-:Y:S02]  /*2330*/  ISETP.GE.AND P5, PT, R97, R110, PT ;  /* 0x0000006e6100720c */ /* 0x000fe40003fa6270 */
[----:B------:R-:W-:Y:S01]  /*2340*/  SEL R114, R114, RZ, P3 ;  /* 0x000000ff72727207 */ /* 0x000fe20001800000 */
[----:B------:R1:W-:Y:S01]  /*2350*/  LDGSTS.E [R103+0x2000], desc[UR22][R50.64], P6 ;  /* 0x0200000032677fae */ /* 0x0003e2000b1a1016 */
[----:B------:R-:W-:-:S02]  /*2360*/  SEL R116, RZ, 0x4, P5 ;  /* 0x00000004ff747807 */ /* 0x000fc40002800000 */
[-C--:B------:R-:W-:Y:S02]  /*2370*/  ISETP.GE.AND P2, PT, R15, R110.reuse, PT ;  /* 0x0000006e0f00720c */ /* 0x080fe40003f46270 */
[----:B------:R-:W-:Y:S01]  /*2380*/  ISETP.NE.U32.AND P5, PT, R114, RZ, PT ;  /* 0x000000ff7200720c */ /* 0x000fe20003fa5070 */
[----:B------:R1:W-:Y:S01]  /*2390*/  LDGSTS.E [R103+0x2008], desc[UR22][R52.64], P4 ;  /* 0x0200800034677fae */ /* 0x0003e2000a1a1016 */
[----:B------:R-:W-:Y:S02]  /*23a0*/  SEL R116, R116, RZ, P3 ;  /* 0x000000ff74747207 */ /* 0x000fe40001800000 */
[----:B------:R-:W-:Y:S02]  /*23b0*/  SEL R114, RZ, 0x4, P2 ;  /* 0x00000004ff727807 */ /* 0x000fe40001000000 */
[----:B------:R-:W-:Y:S02]  /*23c0*/  ISETP.GE.AND P2, PT, R99, R110, PT ;  /* 0x0000006e6300720c */ /* 0x000fe40003f46270 */
[----:B------:R-:W-:-:S02]  /*23d0*/  ISETP.NE.U32.AND P6, PT, R116, RZ, PT ;  /* 0x000000ff7400720c */ /* 0x000fc40003fc5070 */
[----:B------:R-:W-:Y:S02]  /*23e0*/  SEL R116, R114, RZ, P3 ;  /* 0x000000ff72747207 */ /* 0x000fe40001800000 */
[----:B------:R-:W-:Y:S01]  /*23f0*/  SEL R114, RZ, 0x4, P2 ;  /* 0x00000004ff727807 */ /* 0x000fe20001000000 */
[----:B------:R1:W-:Y:S01]  /*2400*/  LDGSTS.E [R107+0x2000], desc[UR22][R54.64], P5 ;  /* 0x02000000366b7fae */ /* 0x0003e2000a9a1016 */
[----:B------:R-:W-:Y:S02]  /*2410*/  ISETP.GE.AND P4, PT, R105, R110, PT ;  /* 0x0000006e6900720c */ /* 0x000fe40003f86270 */
[----:B------:R-:W-:Y:S02]  /*2420*/  SEL R114, R114, RZ, P3 ;  /* 0x000000ff72727207 */ /* 0x000fe40001800000 */
[----:B------:R-:W-:Y:S02]  /*2430*/  ISETP.NE.U32.AND P2, PT, R116, RZ, PT ;  /* 0x000000ff7400720c */ /* 0x000fe40003f45070 */
[----:B------:R-:W-:Y:S01]  /*2440*/  ISETP.NE.U32.AND P5, PT, R114, RZ, PT ;  /* 0x000000ff7200720c */ /* 0x000fe20003fa5070 */
[----:B------:R1:W-:Y:S01]  /*2450*/  LDGSTS.E [R107+0x2008], desc[UR22][R56.64], P6 ;  /* 0x02008000386b7fae */ /* 0x0003e2000b1a1016 */
[----:B------:R-:W-:-:S02]  /*2460*/  SEL R114, RZ, 0x4, P4 ;  /* 0x00000004ff727807 */ /* 0x000fc40002000000 */
[-C--:B------:R-:W-:Y:S02]  /*2470*/  ISETP.GE.AND P4, PT, R109, R110.reuse, PT ;  /* 0x0000006e6d00720c */ /* 0x080fe40003f86270 */
[----:B------:R-:W-:Y:S02]  /*2480*/  SEL R114, R114, RZ, P3 ;  /* 0x000000ff72727207 */ /* 0x000fe40001800000 */
[----:B------:R-:W-:Y:S02]  /*2490*/  SEL R116, RZ, 0x4, P4 ;  /* 0x00000004ff747807 */ /* 0x000fe40002000000 */
[----:B------:R-:W-:Y:S02]  /*24a0*/  ISETP.GE.AND P6, PT, R111, R110, PT ;  /* 0x0000006e6f00720c */ /* 0x000fe40003fc6270 */
[----:B------:R-:W-:Y:S01]  /*24b0*/  ISETP.NE.U32.AND P4, PT, R114, RZ, PT ;  /* 0x000000ff7200720c */ /* 0x000fe20003f85070 */
[----:B------:R1:W-:Y:S01]  /*24c0*/  LDGSTS.E [R115+0x2000], desc[UR22][R58.64], P5 ;  /* 0x020000003a737fae */ /* 0x0003e2000a9a1016 */
[----:B------:R-:W-:-:S02]  /*24d0*/  SEL R116, R116, RZ, P3 ;  /* 0x000000ff74747207 */ /* 0x000fc40001800000 */
[----:B------:R-:W-:Y:S01]  /*24e0*/  SEL R114, RZ, 0x4, P6 ;  /* 0x00000004ff727807 */ /* 0x000fe20003000000 */
[----:B------:R1:W-:Y:S01]  /*24f0*/  LDGSTS.E [R115+0x2008], desc[UR22][R60.64], P2 ;  /* 0x020080003c737fae */ /* 0x0003e200091a1016 */
[----:B------:R-:W-:Y:S02]  /*2500*/  ISETP.GE.AND P6, PT, R113, R110, PT ;  /* 0x0000006e7100720c */ /* 0x000fe40003fc6270 */
[----:B------:R-:W-:Y:S02]  /*2510*/  ISETP.NE.U32.AND P5, PT, R116, RZ, PT ;  /* 0x000000ff7400720c */ /* 0x000fe40003fa5070 */
[----:B------:R-:W-:Y:S02]  /*2520*/  SEL R116, RZ, 0x4, P6 ;  /* 0x00000004ff747807 */ /* 0x000fe40003000000 */
[----:B------:R-:W-:Y:S01]  /*2530*/  SEL R114, R114, RZ, P3 ;  /* 0x000000ff72727207 */ /* 0x000fe20001800000 */
[----:B------:R1:W-:Y:S01]  /*2540*/  LDGSTS.E [R123+0x2000], desc[UR22][R62.64], P4 ;  /* 0x020000003e7b7fae */ /* 0x0003e2000a1a1016 */
[----:B------:R-:W-:-:S02]  /*2550*/  SEL R116, R116, RZ, P3 ;  /* 0x000000ff74747207 */ /* 0x000fc40001800000 */
[----:B------:R-:W-:Y:S02]  /*2560*/  ISETP.NE.U32.AND P6, PT, R114, RZ, PT ;  /* 0x000000ff7200720c */ /* 0x000fe40003fc5070 */
[----:B------:R-:W-:Y:S01]  /*2570*/  ISETP.NE.U32.AND P2, PT, R116, RZ, PT ;  /* 0x000000ff7400720c */ /* 0x000fe20003f45070 */
[----:B------:R-:W-:Y:S01]  /*2580*/  VIADD R116, R24, 0xffffffc0 ;  /* 0xffffffc018747836 */ /* 0x000fe20000000000 */
[----:B------:R-:W-:Y:S01]  /*2590*/  ISETP.NE.U32.AND P4, PT, R112, RZ, PT ;  /* 0x000000ff7000720c */ /* 0x000fe20003f85070 */
[----:B------:R1:W-:Y:S01]  /*25a0*/  LDGSTS.E [R123+0x2008], desc[UR22][R64.64], P5 ;  /* 0x02008000407b7fae */ /* 0x0003e2000a9a1016 */
[----:B------:R-:W-:-:S04]  /*25b0*/  ISETP.GE.AND P5, PT, R117, R110, PT ;  /* 0x0000006e7500720c */ /* 0x000fc80003fa6270 */
[----:B------:R-:W-:Y:S02]  /*25c0*/  SEL R112, RZ, 0x4, P5 ;  /* 0x00000004ff707807 */ /* 0x000fe40002800000 */
[-C--:B------:R-:W-:Y:S01]  /*25d0*/  ISETP.GE.AND P5, PT, R26, R110.reuse, PT ;  /* 0x0000006e1a00720c */ /* 0x080fe20003fa6270 */
[----:B------:R1:W-:Y:S01]  /*25e0*/  LDGSTS.E [R125+0x2000], desc[UR22][R66.64], P6 ;  /* 0x02000000427d7fae */ /* 0x0003e2000b1a1016 */
[-C--:B------:R-:W-:Y:S02]  /*25f0*/  ISETP.GE.AND P6, PT, R119, R110.reuse, PT ;  /* 0x0000006e7700720c */ /* 0x080fe40003fc6270 */
[----:B------:R-:W-:Y:S01]  /*2600*/  SEL R112, R112, RZ, P3 ;  /* 0x000000ff70707207 */ /* 0x000fe20001800000 */
[----:B------:R1:W-:Y:S01]  /*2610*/  LDGSTS.E [R125+0x2008], desc[UR22][R68.64], P2 ;  /* 0x02008000447d7fae */ /* 0x0003e200091a1016 */
[----:B------:R-:W-:Y:S02]  /*2620*/  ISETP.GE.AND P2, PT, R13, R110, PT ;  /* 0x0000006e0d00720c */ /* 0x000fe40003f46270 */
[----:B------:R-:W-:-:S02]  /*2630*/  SEL R114, RZ, 0x4, P6 ;  /* 0x00000004ff727807 */ /* 0x000fc40003000000 */
[----:B------:R-:W-:Y:S02]  /*2640*/  ISETP.GE.AND P6, PT, R121, R110, PT ;  /* 0x0000006e7900720c */ /* 0x000fe40003fc6270 */
[----:B------:R-:W-:Y:S02]  /*2650*/  SEL R110, RZ, 0x4, P2 ;  /* 0x00000004ff6e7807 */ /* 0x000fe40001000000 */
[----:B------:R-:W-:Y:S02]  /*2660*/  ISETP.NE.U32.AND P2, PT, R112, RZ, PT ;  /* 0x000000ff7000720c */ /* 0x000fe40003f45070 */
[----:B------:R-:W-:Y:S02]  /*2670*/  SEL R112, R110, RZ, P3 ;  /* 0x000000ff6e707207 */ /* 0x000fe40001800000 */
[----:B------:R-:W-:Y:S02]  /*2680*/  SEL R110, RZ, 0x4, P6 ;  /* 0x00000004ff6e7807 */ /* 0x000fe40003000000 */
[----:B------:R-:W-:-:S02]  /*2690*/  ISETP.NE.U32.AND P6, PT, R112, RZ, PT ;  /* 0x000000ff7000720c */ /* 0x000fc40003fc5070 */
[----:B------:R-:W-:Y:S02]  /*26a0*/  SEL R114, R114, RZ, P3 ;  /* 0x000000ff72727207 */ /* 0x000fe40001800000 */
[----:B------:R-:W-:Y:S02]  /*26b0*/  SEL R112, RZ, 0x4, P5 ;  /* 0x00000004ff707807 */ /* 0x000fe40002800000 */
[----:B------:R-:W-:Y:S01]  /*26c0*/  SEL R110, R110, RZ, P3 ;  /* 0x000000ff6e6e7207 */ /* 0x000fe20001800000 */
[----:B------:R1:W-:Y:S01]  /*26d0*/  LDGSTS.E [R94+0x2000], desc[UR22][R70.64], P2 ;  /* 0x02000000465e7fae */ /* 0x0003e200091a1016 */
[----:B------:R-:W-:Y:S02]  /*26e0*/  ISETP.NE.U32.AND P5, PT, R114, RZ, PT ;  /* 0x000000ff7200720c */ /* 0x000fe40003fa5070 */
[----:B------:R-:W-:Y:S02]  /*26f0*/  SEL R112, R112, RZ, P3 ;  /* 0x000000ff70707207 */ /* 0x000fe40001800000 */
[----:B------:R-:W-:-:S02]  /*2700*/  ISETP.NE.U32.AND P3, PT, R110, RZ, PT ;  /* 0x000000ff6e00720c */ /* 0x000fc40003f65070 */
[----:B------:R-:W-:Y:S01]  /*2710*/  ISETP.NE.U32.AND P2, PT, R112, RZ, PT ;  /* 0x000000ff7000720c */ /* 0x000fe20003f45070 */
[----:B------:R-:W-:Y:S01]  /*2720*/  IMAD.SHL.U32 R112, R108, 0x4, RZ ;  /* 0x000000046c707824 */ /* 0x000fe200078e00ff */
[----:B------:R-:W-:-:S04]  /*2730*/  SHF.R.S32.HI R110, RZ, 0x1f, R108 ;  /* 0x0000001fff6e7819 */ /* 0x000fc8000001146c */
[----:B------:R-:W-:Y:S01]  /*2740*/  SHF.L.U64.HI R114, R108, 0x2, R110 ;  /* 0x000000026c727819 */ /* 0x000fe2000001026e */
[----:B------:R1:W-:Y:S01]  /*2750*/  LDGSTS.E [R94+0x2008], desc[UR22][R72.64], P5 ;  /* 0x02008000485e7fae */ /* 0x0003e2000a9a1016 */
[----:B--2---:R-:W-:-:S03]  /*2760*/  IADD3 R74, P5, PT, R74, R112, RZ ;  /* 0x000000704a4a7210 */ /* 0x004fc60007fbe0ff */
[----:B------:R1:W-:Y:S01]  /*2770*/  LDGSTS.E [R98+0x2000], desc[UR22][R86.64], P3 ;  /* 0x0200000056627fae */ /* 0x0003e200099a1016 */
[----:B------:R-:W-:Y:S01]  /*2780*/  ISETP.GE.AND P3, PT, R3, R116, PT ;  /* 0x000000740300720c */ /* 0x000fe20003f66270 */
[----:B------:R-:W-:Y:S02]  /*2790*/  IMAD.X R75, R75, 0x1, R114, P5 ;  /* 0x000000014b4b7824 */ /* 0x000fe400028e0672 */
[----:B------:R1:W-:Y:S01]  /*27a0*/  LDGSTS.E [R98+0x2008], desc[UR22][R88.64], P6 ;  /* 0x0200800058627fae */ /* 0x0003e2000b1a1016 */
[----:B------:R-:W-:Y:S02]  /*27b0*/  SEL R118, RZ, 0x4, P3 ;  /* 0x00000004ff767807 */ /* 0x000fe40001800000 */
[C---:B------:R-:W-:Y:S01]  /*27c0*/  ISETP.LT.OR P3, PT, R16.reuse, 0x20, P4 ;  /* 0x000000201000780c */ /* 0x040fe20002761670 */
[----:B------:R-:W0:Y:S04]  /*27d0*/  LDGDEPBAR ;  /* 0x00000000000079af */ /* 0x000e280000000000 */
[----:B------:R1:W-:Y:S04]  /*27e0*/  LDGSTS.E [R102+0x7000], desc[UR22][R76.64], P2 ;  /* 0x070000004c667fae */ /* 0x0003e800091a1016 */
[----:B------:R1:W-:Y:S04]  /*27f0*/  LDGSTS.E [R102+0x7400], desc[UR22][R78.64], P2 ;  /* 0x074000004e667fae */ /* 0x0003e800091a1016 */
[----:B------:R1:W-:Y:S04]  /*2800*/  LDGSTS.E [R102+0x7800], desc[UR22][R80.64], P2 ;  /* 0x0780000050667fae */ /* 0x0003e800091a1016 */
[----:B------:R1:W-:Y:S04]  /*2810*/  LDGSTS.E [R102+0x7c00], desc[UR22][R82.64], P2 ;  /* 0x07c0000052667fae */ /* 0x0003e800091a1016 */
[----:B------:R1:W-:Y:S04]  /*2820*/  LDGSTS.E [R106+0x7200], desc[UR22][R84.64], P2 ;  /* 0x07200000546a7fae */ /* 0x0003e800091a1016 */
[----:B------:R1:W-:Y:S04]  /*2830*/  LDGSTS.E [R106+0x7600], desc[UR22][R90.64], P2 ;  /* 0x076000005a6a7fae */ /* 0x0003e800091a1016 */
[----:B------:R1:W-:Y:S04]  /*2840*/  LDGSTS.E [R106+0x7a00], desc[UR22][R92.64], P2 ;  /* 0x07a000005c6a7fae */ /* 0x0003e800091a1016 */
[----:B------:R1:W-:Y:S01]  /*2850*/  LDGSTS.E [R106+0x7e00], desc[UR22][R46.64], P2 ;  /* 0x07e000002e6a7fae */ /* 0x0003e200091a1016 */
[----:B------:R-:W-:-:S03]  /*2860*/  ISETP.GT.AND P2, PT, R16, 0x5f, PT ;  /* 0x0000005f1000780c */ /* 0x000fc60003f44270 */
[----:B------:R-:W0:Y:S01]  /*2870*/  LDGDEPBAR ;  /* 0x00000000000079af */ /* 0x000e220000000000 */
[----:B------:R-:W-:-:S04]  /*2880*/  SEL R118, R118, RZ, P2 ;  /* 0x000000ff76767207 */ /* 0x000fc80001000000 */
[----:B------:R-:W-:Y:S01]  /*2890*/  ISETP.NE.U32.AND P5, PT, R118, RZ, PT ;  /* 0x000000ff7600720c */ /* 0x000fe20003fa5070 */
[----:B------:R-:W-:-:S04]  /*28a0*/  DEPBAR.LE SB0, 0x2 ;  /* 0x000080800000791a */ /* 0x000fc80000000000 */
[----:B------:R-:W-:Y:S06]  /*28b0*/  BAR.SYNC.DEFER_BLOCKING 0x0 ;  /* 0x0000000000007b1d */ /* 0x000fec0000010000 */
[----:B-1----:R-:W-:Y:S05]  /*28c0*/  @P3 BRA `(.L_x_6) ;  /* 0x0000000000843947 */ /* 0x002fea0003800000 */
[----:B------:R-:W-:Y:S02]  /*28d0*/  UIADD3 UR4, UPT, UPT, UR11, 0x6000, URZ ;  /* 0x000060000b047890 */ /* 0x000fe4000fffe0ff */
[----:B------:R-:W-:Y:S02]  /*28e0*/  USHF.R.U32.HI UR6, URZ, 0x4, UR11 ;  /* 0x00000004ff067899 */ /* 0x000fe4000801160b */
[----:B------:R-:W-:Y:S02]  /*28f0*/  USHF.R.U32.HI UR4, URZ, 0x4, UR4 ;  /* 0x00000004ff047899 */ /* 0x000fe40008011604 */
[----:B------:R-:W-:Y:S02]  /*2900*/  USGXT.U32 UR6, UR6, 0xe ;  /* 0x0000000e0606789a */ /* 0x000fe40008000000 */
[----:B------:R-:W-:Y:S02]  /*2910*/  USGXT.U32 UR8, UR4, 0xe ;  /* 0x0000000e0408789a */ /* 0x000fe40008000000 */
[----:B------:R-:W-:-:S02]  /*2920*/  UIADD3 UR26, UP0, UPT, UR6, 0x2, URZ ;  /* 0x00000002061a7890 */ /* 0x000fc4000ff1e0ff */
[----:B------:R-:W-:Y:S01]  /*2930*/  UIADD3 UR28, UP1, UPT, UR8, 0x2, URZ ;  /* 0x00000002081c7890 */ /* 0x000fe2000ff3e0ff */
[----:B------:R-:W-:Y:S01]  /*2940*/  UMOV UR4, URZ ;  /* 0x000000ff00047c82 */ /* 0x000fe20008000000 */
[----:B------:R-:W-:Y:S01]  /*2950*/  UMOV UR30, 0x0 ;  /* 0x00000000001e7882 */ /* 0x000fe20000000000 */
[----:B------:R-:W-:Y:S02]  /*2960*/  UIADD3.X UR27, UPT, UPT, UR4, 0x40004040, URZ, UP0, !UPT ;  /* 0x40004040041b7890 */ /* 0x000fe400087fe4ff */
[----:B------:R-:W-:Y:S02]  /*2970*/  UIADD3.X UR29, UPT, UPT, UR4, 0x40004040, URZ, UP1, !UPT ;  /* 0x40004040041d7890 */ /* 0x000fe40008ffe4ff */
[----:B------:R-:W-:Y:S02]  /*2980*/  UIADD3.64 UR14, UPT, UPT, UR26, 0x2, URZ ;  /* 0x000000021a0e7897 */ /* 0x000fe4000fffe0ff */
[----:B------:R-:W-:Y:S02]  /*2990*/  UIADD3.64 UR16, UPT, UPT, UR28, 0x2, URZ ;  /* 0x000000021c107897 */ /* 0x000fe4000fffe0ff */
[----:B------:R-:W-:-:S02]  /*29a0*/  UIADD3.64 UR18, UPT, UPT, UR26, 0x4, URZ ;  /* 0x000000041a127897 */ /* 0x000fc4000fffe0ff */
[----:B------:R-:W-:Y:S01]  /*29b0*/  UIADD3.64 UR24, UPT, UPT, UR28, 0x4, URZ ;  /* 0x000000041c187897 */ /* 0x000fe2000fffe0ff */
[----:B------:R-:W-:Y:S01]  /*29c0*/  UMOV UR31, 0x4080910 ;  /* 0x04080910001f7882 */ /* 0x000fe20000000000 */
[----:B------:R-:W-:Y:S01]  /*29d0*/  UMOV UR7, 0x40004040 ;  /* 0x4000404000077882 */ /* 0x000fe20000000000 */
[----:B------:R-:W-:Y:S01]  /*29e0*/  UMOV UR9, 0x40004040 ;  /* 0x4000404000097882 */ /* 0x000fe20000000000 */
[----:B------:R-:W-:Y:S01]  /*29f0*/  UMOV UR32, 0x0 ;  /* 0x0000000000207882 */ /* 0x000fe20000000000 */
[----:B------:R-:W-:Y:S01]  /*2a00*/  UMOV UR33, 0x4080910 ;  /* 0x0408091000217882 */ /* 0x000fe20000000000 */
[----:B------:R-:W-:Y:S01]  /*2a10*/  UMOV UR34, 0x0 ;  /* 0x0000000000227882 */ /* 0x000fe20000000000 */
[----:B------:R-:W-:Y:S01]  /*2a20*/  UMOV UR35, 0x4080910 ;  /* 0x0408091000237882 */ /* 0x000fe20000000000 */
[----:B------:R-:W-:Y:S01]  /*2a30*/  UMOV UR4, UR13 ;  /* 0x0000000d00047c82 */ /* 0x000fe20008000000 */
[----:B------:R-:W-:Y:S01]  /*2a40*/  UMOV UR5, URZ ;  /* 0x000000ff00057c82 */ /* 0x000fe20008000000 */
[----:B------:R1:W-:Y:S01]  /*2a50*/  UTCHMMA gdesc[UR6], gdesc[UR8], tmem[UR21], tmem[UR30], idesc[UR31], !UPT ;  /* 0x00ff1e08060075ea */ /* 0x0003e2000f800015 */
[----:B------:R-:W-:Y:S01]  /*2a60*/  UMOV UR36, 0x0 ;  /* 0x0000000000247882 */ /* 0x000fe20000000000 */
[----:B------:R-:W-:Y:S01]  /*2a70*/  UMOV UR37, 0x4080910 ;  /* 0x0408091000257882 */ /* 0x000fe20000000000 */
[----:B------:R1:W-:Y:S01]  /*2a80*/  UTCHMMA gdesc[UR26], gdesc[UR28], tmem[UR21], tmem[UR32], idesc[UR33], UPT ;  /* 0x00ff201c1a0075ea */ /* 0x0003e2000b800015 */
[----:B------:R-:W-:Y:S01]  /*2a90*/  UMOV UR4, UR4 ;  /* 0x0000000400047c82 */ /* 0x000fe20008000000 */
[----:B------:R1:W-:Y:S01]  /*2aa0*/  UTCHMMA gdesc[UR14], gdesc[UR16], tmem[UR21], tmem[UR34], idesc[UR35], UPT ;  /* 0x00ff22100e0075ea */ /* 0x0003e2000b800015 */
[----:B------:R1:W-:Y:S01]  /*2ab0*/  UTCHMMA gdesc[UR18], gdesc[UR24], tmem[UR21], tmem[UR36], idesc[UR37], UPT ;  /* 0x00ff2418120075ea */ /* 0x0003e2000b800015 */
[----:B------:R1:W-:Y:S01]  /*2ac0*/  UTCBAR [UR4], URZ ;  /* 0x000000ff040073e9 */ /* 0x0003e200080000ff */
[----:B------:R-:W-:Y:S01]  /*2ad0*/  NOP ;  /* 0x0000000000007918 */ /* 0x000fe20000000000 */
.L_x_6:
[----:B------:R-:W-:Y:S01]  /*2ae0*/  BAR.SYNC.DEFER_BLOCKING 0x0 ;  /* 0x0000000000007b1d */ /* 0x000fe20000010000 */
[----:B------:R-:W-:Y:S02]  /*2af0*/  ISETP.GE.AND P3, PT, R14, R116, PT ;  /* 0x000000740e00720c */ /* 0x000fe40003f66270 */
[----:B------:R-:W-:Y:S02]  /*2b00*/  IADD3 R50, P6, PT, R50, R112, RZ ;  /* 0x0000007032327210 */ /* 0x000fe40007fde0ff */
[----:B------:R-:W-:Y:S01]  /*2b10*/  SEL R118, RZ, 0x4, P3 ;  /* 0x00000004ff767807 */ /* 0x000fe20001800000 */
[----:B-1----:R-:W-:Y:S02]  /*2b20*/  UMOV UR4, URZ ;  /* 0x000000ff00047c82 */ /* 0x002fe40008000000 */
[----:B------:R-:W-:Y:S01]  /*2b30*/  IMAD.X R51, R51, 0x1, R114, P6 ;  /* 0x0000000133337824 */ /* 0x000fe200030e0672 */
[----:B------:R-:W-:-:S04]  /*2b40*/  SEL R118, R118, RZ, P2 ;  /* 0x000000ff76767207 */ /* 0x000fc80001000000 */
[----:B------:R-:W-:Y:S01]  /*2b50*/  ISETP.NE.U32.AND P3, PT, R118, RZ, PT ;  /* 0x000000ff7600720c */ /* 0x000fe20003f65070 */
[----:B------:R-:W-:Y:S01]  /*2b60*/  @!PT LDS RZ, [RZ] ;  /* 0x00000000fffff984 */ /* 0x000fe20000000800 */
[----:B------:R-:W-:Y:S01]  /*2b70*/  @!PT LDS RZ, [RZ] ;  /* 0x00000000fffff984 */ /* 0x000fe20000000800 */
[----:B------:R-:W-:Y:S01]  /*2b80*/  @!PT LDS RZ, [RZ] ;  /* 0x00000000fffff984 */ /* 0x000fe20000000800 */
[----:B------:R1:W-:Y:S01]  /*2b90*/  LDGSTS.E [R101+0x4000], desc[UR22][R74.64], P5 ;  /* 0x040000004a657fae */ /* 0x0003e2000a9a1016 */
[----:B------:R-:W-:-:S05]  /*2ba0*/  IADD3 R48, P5, PT, R48, R112, RZ ;  /* 0x0000007030307210 */ /* 0x000fca0007fbe0ff */
[----:B------:R-:W-:Y:S01]  /*2bb0*/  IMAD.X R49, R49, 0x1, R114, P5 ;  /* 0x0000000131317824 */ /* 0x000fe200028e0672 */
[----:B------:R-:W-:-:S05]  /*2bc0*/  ISETP.GE.AND P5, PT, R43, R116, PT ;  /* 0x000000742b00720c */ /* 0x000fca0003fa6270 */
[----:B------:R2:W-:Y:S01]  /*2bd0*/  LDGSTS.E [R101+0x4008], desc[UR22][R48.64], P3 ;  /* 0x0400800030657fae */ /* 0x0005e200099a1016 */
[----:B------:R-:W-:Y:S02]  /*2be0*/  ISETP.GE.AND P3, PT, R12, R116, PT ;  /* 0x000000740c00720c */ /* 0x000fe40003f66270 */
[----:B-1----:R-:W-:Y:S02]  /*2bf0*/  SEL R74, RZ, 0x4, P5 ;  /* 0x00000004ff4a7807 */ /* 0x002fe40002800000 */
[----:B------:R-:W-:Y:S02]  /*2c00*/  SEL R118, RZ, 0x4, P3 ;  /* 0x00000004ff767807 */ /* 0x000fe40001800000 */
[----:B------:R-:W-:Y:S02]  /*2c10*/  SEL R74, R74, RZ, P2 ;  /* 0x000000ff4a4a7207 */ /* 0x000fe40001000000 */
[----:B------:R-:W-:Y:S02]  /*2c20*/  SEL R118, R118, RZ, P2 ;  /* 0x000000ff76767207 */ /* 0x000fe40001000000 */
[----:B------:R-:W-:-:S02]  /*2c30*/  ISETP.NE.U32.AND P5, PT, R74, RZ, PT ;  /* 0x000000ff4a00720c */ /* 0x000fc40003fa5070 */
[----:B------:R-:W-:-:S13]  /*2c40*/  ISETP.NE.U32.AND P3, PT, R118, RZ, PT ;  /* 0x000000ff7600720c */ /* 0x000fda0003f65070 */
[----:B------:R1:W-:Y:S01]  /*2c50*/  LDGSTS.E [R103+0x4000], desc[UR22][R50.64], P3 ;  /* 0x0400000032677fae */ /* 0x0003e200099a1016 */
[----:B--2---:R-:W-:-:S05]  /*2c60*/  IADD3 R48, P3, PT, R52, R112, RZ ;  /* 0x0000007034307210 */ /* 0x004fca0007f7e0ff */
[----:B------:R-:W-:Y:S01]  /*2c70*/  IMAD.X R49, R53, 0x1, R114, P3 ;  /* 0x0000000135317824 */ /* 0x000fe200018e0672 */
[----:B------:R-:W-:-:S04]  /*2c80*/  ISETP.GE.AND P3, PT, R41, R116, PT ;  /* 0x000000742900720c */ /* 0x000fc80003f66270 */
[----:B------:R-:W-:Y:S01]  /*2c90*/  SEL R52, RZ, 0x4, P3 ;  /* 0x00000004ff347807 */ /* 0x000fe20001800000 */
[----:B------:R2:W-:Y:S03]  /*2ca0*/  LDGSTS.E [R103+0x4008], desc[UR22][R48.64], P5 ;  /* 0x0400800030677fae */ /* 0x0005e6000a9a1016 */
[----:B------:R-:W-:Y:S02]  /*2cb0*/  SEL R53, R52, RZ, P2 ;  /* 0x000000ff34357207 */ /* 0x000fe40001000000 */
[-C--:B------:R-:W-:Y:S02]  /*2cc0*/  IADD3 R52, P6, PT, R54, R112.reuse, RZ ;  /* 0x0000007036347210 */ /* 0x080fe40007fde0ff */
[----:B------:R-:W-:Y:S02]  /*2cd0*/  ISETP.NE.U32.AND P3, PT, R53, RZ, PT ;  /* 0x000000ff3500720c */ /* 0x000fe40003f65070 */
[----:B------:R-:W-:Y:S01]  /*2ce0*/  IADD3 R54, P5, PT, R56, R112, RZ ;  /* 0x0000007038367210 */ /* 0x000fe20007fbe0ff */
[----:B------:R-:W-:Y:S01]  /*2cf0*/  IMAD.X R53, R55, 0x1, R114, P6 ;  /* 0x0000000137357824 */ /* 0x000fe200030e0672 */
[----:B------:R-:W-:-:S03]  /*2d00*/  ISETP.GE.AND P6, PT, R97, R116, PT ;  /* 0x000000746100720c */ /* 0x000fc60003fc6270 */
[--C-:B------:R-:W-:Y:S01]  /*2d10*/  IMAD.X R55, R57, 0x1, R114.reuse, P5 ;  /* 0x0000000139377824 */ /* 0x100fe200028e0672 */
[-C--:B-1----:R-:W-:Y:S02]  /*2d20*/  IADD3 R50, P5, PT, R58, R112.reuse, RZ ;  /* 0x000000703a327210 */ /* 0x082fe40007fbe0ff */
[----:B------:R-:W-:Y:S02]  /*2d30*/  SEL R56, RZ, 0x4, P6 ;  /* 0x00000004ff387807 */ /* 0x000fe40003000000 */
[----:B--2---:R-:W-:Y:S01]  /*2d40*/  IADD3 R48, P6, PT, R60, R112, RZ ;  /* 0x000000703c307210 */ /* 0x004fe20007fde0ff */
[--C-:B------:R-:W-:Y:S01]  /*2d50*/  IMAD.X R51, R59, 0x1, R114.reuse, P5 ;  /* 0x000000013b337824 */ /* 0x100fe200028e0672 */
[----:B------:R-:W-:Y:S01]  /*2d60*/  SEL R56, R56, RZ, P2 ;  /* 0x000000ff38387207 */ /* 0x000fe20001000000 */
[----:B------:R1:W-:Y:S01]  /*2d70*/  LDGSTS.E [R107+0x4000], desc[UR22][R52.64], P3 ;  /* 0x04000000346b7fae */ /* 0x0003e200099a1016 */
[----:B------:R-:W-:Y:S01]  /*2d80*/  ISETP.GE.AND P5, PT, R99, R116, PT ;  /* 0x000000746300720c */ /* 0x000fe20003fa6270 */
[----:B------:R-:W-:Y:S01]  /*2d90*/  IMAD.X R49, R61, 0x1, R114, P6 ;  /* 0x000000013d317824 */ /* 0x000fe200030e0672 */
[----:B------:R-:W-:-:S02]  /*2da0*/  ISETP.NE.U32.AND P3, PT, R56, RZ, PT ;  /* 0x000000ff3800720c */ /* 0x000fc40003f65070 */
[----:B------:R-:W-:Y:S02]  /*2db0*/  SEL R58, RZ, 0x4, P5 ;  /* 0x00000004ff3a7807 */ /* 0x000fe40002800000 */
[-C--:B------:R-:W-:Y:S02]  /*2dc0*/  ISETP.GE.AND P5, PT, R15, R116.reuse, PT ;  /* 0x000000740f00720c */ /* 0x080fe40003fa6270 */
[----:B------:R-:W-:Y:S02]  /*2dd0*/  SEL R58, R58, RZ, P2 ;  /* 0x000000ff3a3a7207 */ /* 0x000fe40001000000 */
[----:B------:R-:W-:Y:S02]  /*2de0*/  SEL R59, RZ, 0x4, P5 ;  /* 0x00000004ff3b7807 */ /* 0x000fe40002800000 */
[----:B------:R-:W-:Y:S02]  /*2df0*/  ISETP.GE.AND P5, PT, R105, R116, PT ;  /* 0x000000746900720c */ /* 0x000fe40003fa6270 */
[----:B------:R-:W-:Y:S01]  /*2e00*/  SEL R59, R59, RZ, P2 ;  /* 0x000000ff3b3b7207 */ /* 0x000fe20001000000 */
[----:B------:R-:W-:Y:S01]  /*2e10*/  LDGSTS.E [R107+0x4008], desc[UR22][R54.64], P3 ;  /* 0x04008000366b7fae */ /* 0x000fe200099a1016 */
[----:B------:R-:W-:-:S02]  /*2e20*/  ISETP.NE.U32.AND P3, PT, R58, RZ, PT ;  /* 0x000000ff3a00720c */ /* 0x000fc40003f65070 */
[----:B------:R-:W-:Y:S02]  /*2e30*/  SEL R60, RZ, 0x4, P5 ;  /* 0x00000004ff3c7807 */ /* 0x000fe40002800000 */
[----:B------:R-:W-:Y:S02]  /*2e40*/  ISETP.NE.U32.AND P5, PT, R59, RZ, PT ;  /* 0x000000ff3b00720c */ /* 0x000fe40003fa5070 */
[----:B------:R-:W-:Y:S02]  /*2e50*/  IADD3 R56, P6, PT, R62, R112, RZ ;  /* 0x000000703e387210 */ /* 0x000fe40007fde0ff */
[----:B------:R-:W-:-:S03]  /*2e60*/  SEL R60, R60, RZ, P2 ;  /* 0x000000ff3c3c7207 */ /* 0x000fc60001000000 */
[----:B------:R-:W-:Y:S01]  /*2e70*/  IMAD.X R57, R63, 0x1, R114, P6 ;  /* 0x000000013f397824 */ /* 0x000fe200030e0672 */
[----:B-1----:R-:W-:Y:S01]  /*2e80*/  IADD3 R52, P6, PT, R64, R112, RZ ;  /* 0x0000007040347210 */ /* 0x002fe20007fde0ff */
[----:B------:R1:W-:Y:S01]  /*2e90*/  LDGSTS.E [R115+0x4000], desc[UR22][R50.64], P3 ;  /* 0x0400000032737fae */ /* 0x0003e200099a1016 */
[----:B------:R-:W-:-:S03]  /*2ea0*/  ISETP.NE.U32.AND P3, PT, R60, RZ, PT ;  /* 0x000000ff3c00720c */ /* 0x000fc60003f65070 */
[----:B------:R2:W-:Y:S01]  /*2eb0*/  LDGSTS.E [R115+0x4008], desc[UR22][R48.64], P5 ;  /* 0x0400800030737fae */ /* 0x0005e2000a9a1016 */
[----:B------:R-:W-:Y:S01]  /*2ec0*/  ISETP.GE.AND P5, PT, R109, R116, PT ;  /* 0x000000746d00720c */ /* 0x000fe20003fa6270 */
[--C-:B------:R-:W-:Y:S01]  /*2ed0*/  IMAD.X R53, R65, 0x1, R114.reuse, P6 ;  /* 0x0000000141357824 */ /* 0x100fe200030e0672 */
[----:B------:R-:W-:Y:S02]  /*2ee0*/  IADD3 R58, P6, PT, R66, R112, RZ ;  /* 0x00000070423a7210 */ /* 0x000fe40007fde0ff */
[----:B------:R-:W-:Y:S02]  /*2ef0*/  SEL R62, RZ, 0x4, P5 ;  /* 0x00000004ff3e7807 */ /* 0x000fe40002800000 */
[-C--:B------:R-:W-:Y:S01]  /*2f00*/  ISETP.GE.AND P5, PT, R111, R116.reuse, PT ;  /* 0x000000746f00720c */ /* 0x080fe20003fa6270 */
[----:B------:R-:W-:Y:S01]  /*2f10*/  IMAD.X R59, R67, 0x1, R114, P6 ;  /* 0x00000001433b7824 */ /* 0x000fe200030e0672 */
[----:B------:R-:W-:Y:S01]  /*2f20*/  SEL R62, R62, RZ, P2 ;  /* 0x000000ff3e3e7207 */ /* 0x000fe20001000000 */
[----:B------:R3:W-:Y:S01]  /*2f30*/  LDGSTS.E [R123+0x4000], desc[UR22][R56.64], P3 ;  /* 0x04000000387b7fae */ /* 0x0007e200099a1016 */
[----:B-1----:R-:W-:Y:S01]  /*2f40*/  SEL R50, RZ, 0x4, P5 ;  /* 0x00000004ff327807 */ /* 0x002fe20002800000 */
[----:B--2---:R-:W-:Y:S01]  /*2f50*/  IMAD.SHL.U32 R49, R45, 0x4, RZ ;  /* 0x000000042d317824 */ /* 0x004fe200078e00ff */
[----:B------:R-:W-:-:S02]  /*2f60*/  ISETP.GE.AND P5, PT, R113, R116, PT ;  /* 0x000000747100720c */ /* 0x000fc40003fa6270 */
[-C--:B------:R-:W-:Y:S02]  /*2f70*/  IADD3 R54, P6, PT, R68, R112.reuse, RZ ;  /* 0x0000007044367210 */ /* 0x080fe40007fde0ff */
[----:B------:R-:W-:Y:S02]  /*2f80*/  SEL R50, R50, RZ, P2 ;  /* 0x000000ff32327207 */ /* 0x000fe40001000000 */
[----:B------:R-:W-:Y:S01]  /*2f90*/  ISETP.NE.U32.AND P3, PT, R62, RZ, PT ;  /* 0x000000ff3e00720c */ /* 0x000fe20003f65070 */
[----:B------:R-:W-:Y:S01]  /*2fa0*/  IMAD.X R55, R69, 0x1, R114, P6 ;  /* 0x0000000145377824 */ /* 0x000fe200030e0672 */
[----:B------:R-:W-:Y:S02]  /*2fb0*/  SEL R48, RZ, 0x4, P5 ;  /* 0x00000004ff307807 */ /* 0x000fe40002800000 */
[----:B------:R-:W-:Y:S02]  /*2fc0*/  ISETP.NE.U32.AND P5, PT, R50, RZ, PT ;  /* 0x000000ff3200720c */ /* 0x000fe40003fa5070 */
[----:B------:R-:W-:-:S02]  /*2fd0*/  IADD3 R60, P6, PT, R70, R112, RZ ;  /* 0x00000070463c7210 */ /* 0x000fc40007fde0ff */
[----:B------:R-:W-:-:S03]  /*2fe0*/  SEL R48, R48, RZ, P2 ;  /* 0x000000ff30307207 */ /* 0x000fc60001000000 */
[--C-:B------:R-:W-:Y:S01]  /*2ff0*/  IMAD.X R61, R71, 0x1, R114.reuse, P6 ;  /* 0x00000001473d7824 */ /* 0x100fe200030e0672 */
[-C--:B------:R-:W-:Y:S01]  /*3000*/  IADD3 R62, P6, PT, R72, R112.reuse, RZ ;  /* 0x00000070483e7210 */ /* 0x080fe20007fde0ff */
[----:B------:R1:W-:Y:S01]  /*3010*/  LDGSTS.E [R123+0x4008], desc[UR22][R52.64], P3 ;  /* 0x04008000347b7fae */ /* 0x0003e200099a1016 */
[----:B------:R-:W-:Y:S02]  /*3020*/  ISETP.NE.U32.AND P3, PT, R48, RZ, PT ;  /* 0x000000ff3000720c */ /* 0x000fe40003f65070 */
[----:B------:R-:W-:Y:S01]  /*3030*/  SHF.R.S32.HI R48, RZ, 0x1f, R45 ;  /* 0x0000001fff307819 */ /* 0x000fe2000001142d */
[----:B------:R-:W-:Y:S01]  /*3040*/  IMAD.X R63, R73, 0x1, R114, P6 ;  /* 0x00000001493f7824 */ /* 0x000fe200030e0672 */
[----:B------:R2:W-:Y:S01]  /*3050*/  LDGSTS.E [R125+0x4000], desc[UR22][R58.64], P5 ;  /* 0x040000003a7d7fae */ /* 0x0005e2000a9a1016 */
[----:B------:R-:W-:Y:S02]  /*3060*/  IADD3 R64, P6, PT, R86, R112, RZ ;  /* 0x0000007056407210 */ /* 0x000fe40007fde0ff */
[----:B------:R-:W-:-:S02]  /*3070*/  ISETP.GE.AND P5, PT, R117, R116, PT ;  /* 0x000000747500720c */ /* 0x000fc40003fa6270 */
[----:B------:R-:W-:Y:S01]  /*3080*/  SHF.L.U64.HI R51, R45, 0x2, R48 ;  /* 0x000000022d337819 */ /* 0x000fe20000010230 */
[----:B------:R-:W-:Y:S01]  /*3090*/  IMAD.X R65, R87, 0x1, R114, P6 ;  /* 0x0000000157417824 */ /* 0x000fe200030e0672 */
[----:B------:R-:W-:Y:S02]  /*30a0*/  SEL R50, RZ, 0x4, P5 ;  /* 0x00000004ff327807 */ /* 0x000fe40002800000 */
[----:B------:R-:W-:Y:S01]  /*30b0*/  IADD3 R66, P6, PT, R76, R49, RZ ;  /* 0x000000314c427210 */ /* 0x000fe20007fde0ff */
[----:B------:R4:W-:Y:S01]  /*30c0*/  LDGSTS.E [R125+0x4008], desc[UR22][R54.64], P3 ;  /* 0x04008000367d7fae */ /* 0x0009e200099a1016 */
[----:B------:R-:W-:Y:S02]  /*30d0*/  SEL R50, R50, RZ, P2 ;  /* 0x000000ff32327207 */ /* 0x000fe40001000000 */
[----:B---3--:R-:W-:Y:S01]  /*30e0*/  IADD3 R56, P5, PT, R88, R112, RZ ;  /* 0x0000007058387210 */ /* 0x008fe20007fbe0ff */
[----:B------:R-:W-:Y:S01]  /*30f0*/  IMAD.X R67, R77, 0x1, R51, P6 ;  /* 0x000000014d437824 */ /* 0x000fe200030e0633 */
[----:B------:R-:W-:-:S02]  /*3100*/  ISETP.NE.U32.AND P6, PT, R50, RZ, PT ;  /* 0x000000ff3200720c */ /* 0x000fc40003fc5070 */
[-C--:B------:R-:W-:Y:S01]  /*3110*/  ISETP.GE.AND P3, PT, R119, R116.reuse, PT ;  /* 0x000000747700720c */ /* 0x080fe20003f66270 */
[----:B------:R-:W-:Y:S01]  /*3120*/  IMAD.X R57, R89, 0x1, R114, P5 ;  /* 0x0000000159397824 */ /* 0x000fe200028e0672 */
[-C--:B-1----:R-:W-:Y:S02]  /*3130*/  IADD3 R52, P5, PT, R78, R49.reuse, RZ ;  /* 0x000000314e347210 */ /* 0x082fe40007fbe0ff */
[----:B------:R-:W-:Y:S02]  /*3140*/  SEL R50, RZ, 0x4, P3 ;  /* 0x00000004ff327807 */ /* 0x000fe40001800000 */
[-C--:B------:R-:W-:Y:S01]  /*3150*/  ISETP.GE.AND P3, PT, R121, R116.reuse, PT ;  /* 0x000000747900720c */ /* 0x080fe20003f66270 */
[--C-:B------:R-:W-:Y:S01]  /*3160*/  IMAD.X R53, R79, 0x1, R51.reuse, P5 ;  /* 0x000000014f357824 */ /* 0x100fe200028e0633 */
[----:B--2---:R-:W-:Y:S02]  /*3170*/  IADD3 R58, P5, PT, R80, R49, RZ ;  /* 0x00000031503a7210 */ /* 0x004fe40007fbe0ff */
[----:B------:R-:W-:Y:S01]  /*3180*/  SEL R50, R50, RZ, P2 ;  /* 0x000000ff32327207 */ /* 0x000fe20001000000 */
[----:B------:R1:W-:Y:S01]  /*3190*/  LDGSTS.E [R94+0x4000], desc[UR22][R60.64], P6 ;  /* 0x040000003c5e7fae */ /* 0x0003e2000b1a1016 */
[----:B------:R-:W-:Y:S01]  /*31a0*/  SEL R70, RZ, 0x4, P3 ;  /* 0x00000004ff467807 */ /* 0x000fe20001800000 */
[----:B------:R-:W-:Y:S01]  /*31b0*/  IMAD.X R59, R81, 0x1, R51, P5 ;  /* 0x00000001513b7824 */ /* 0x000fe200028e0633 */
[----:B------:R-:W-:-:S02]  /*31c0*/  ISETP.GE.AND P3, PT, R13, R116, PT ;  /* 0x000000740d00720c */ /* 0x000fc40003f66270 */
[-C--:B------:R-:W-:Y:S02]  /*31d0*/  IADD3 R68, P6, PT, R82, R49.reuse, RZ ;  /* 0x0000003152447210 */ /* 0x080fe40007fde0ff */
[----:B------:R-:W-:Y:S02]  /*31e0*/  ISETP.NE.U32.AND P5, PT, R50, RZ, PT ;  /* 0x000000ff3200720c */ /* 0x000fe40003fa5070 */
[----:B------:R-:W-:Y:S01]  /*31f0*/  SEL R50, RZ, 0x4, P3 ;  /* 0x00000004ff327807 */ /* 0x000fe20001800000 */
[----:B------:R-:W-:Y:S01]  /*3200*/  IMAD.X R69, R83, 0x1, R51, P6 ;  /* 0x0000000153457824 */ /* 0x000fe200030e0633 */
[----:B------:R-:W-:Y:S02]  /*3210*/  ISETP.GE.AND P3, PT, R26, R116, PT ;  /* 0x000000741a00720c */ /* 0x000fe40003f66270 */
[----:B----4-:R-:W-:Y:S02]  /*3220*/  IADD3 R54, P6, PT, R84, R49, RZ ;  /* 0x0000003154367210 */ /* 0x010fe40007fde0ff */
[----:B-1----:R-:W-:-:S02]  /*3230*/  SEL R60, RZ, 0x4, P3 ;  /* 0x00000004ff3c7807 */ /* 0x002fc40001800000 */
[----:B------:R-:W-:Y:S01]  /*3240*/  SEL R70, R70, RZ, P2 ;  /* 0x000000ff46467207 */ /* 0x000fe20001000000 */
[--C-:B------:R-:W-:Y:S01]  /*3250*/  IMAD.X R55, R85, 0x1, R51.reuse, P6 ;  /* 0x0000000155377824 */ /* 0x100fe200030e0633 */
[----:B------:R-:W-:Y:S01]  /*3260*/  SEL R71, R60, RZ, P2 ;  /* 0x000000ff3c477207 */ /* 0x000fe20001000000 */
[----:B------:R1:W-:Y:S01]  /*3270*/  LDGSTS.E [R94+0x4008], desc[UR22][R62.64], P5 ;  /* 0x040080003e5e7fae */ /* 0x0003e2000a9a1016 */
[----:B------:R-:W-:Y:S02]  /*3280*/  SEL R50, R50, RZ, P2 ;  /* 0x000000ff32327207 */ /* 0x000fe40001000000 */
[----:B------:R-:W-:Y:S02]  /*3290*/  IADD3 R60, P6, PT, R90, R49, RZ ;  /* 0x000000315a3c7210 */ /* 0x000fe40007fde0ff */
[----:B------:R-:W-:Y:S02]  /*32a0*/  ISETP.NE.U32.AND P3, PT, R70, RZ, PT ;  /* 0x000000ff4600720c */ /* 0x000fe40003f65070 */
[----:B------:R-:W-:Y:S01]  /*32b0*/  ISETP.NE.U32.AND P2, PT, R50, RZ, PT ;  /* 0x000000ff3200720c */ /* 0x000fe20003f45070 */
[----:B------:R-:W-:Y:S01]  /*32c0*/  IMAD.X R61, R91, 0x1, R51, P6 ;  /* 0x000000015b3d7824 */ /* 0x000fe200030e0633 */
[----:B------:R-:W-:-:S02]  /*32d0*/  ISETP.NE.U32.AND P6, PT, R71, RZ, PT ;  /* 0x000000ff4700720c */ /* 0x000fc40003fc5070 */
[----:B------:R-:W-:-:S05]  /*32e0*/  IADD3 R70, P5, PT, R92, R49, RZ ;  /* 0x000000315c467210 */ /* 0x000fca0007fbe0ff */
[----:B------:R-:W-:Y:S01]  /*32f0*/  IMAD.X R71, R93, 0x1, R51, P5 ;  /* 0x000000015d477824 */ /* 0x000fe200028e0633 */
[----:B------:R-:W-:Y:S01]  /*3300*/  IADD3 R46, P5, PT, R46, R49, RZ ;  /* 0x000000312e2e7210 */ /* 0x000fe20007fbe0ff */
[----:B------:R1:W-:Y:S01]  /*3310*/  LDGSTS.E [R98+0x4000], desc[UR22][R64.64], P3 ;  /* 0x0400000040627fae */ /* 0x0003e200099a1016 */
[----:B------:R-:W-:-:S03]  /*3320*/  ISETP.GE.AND P3, PT, R16, 0x40, PT ;  /* 0x000000401000780c */ /* 0x000fc60003f66270 */
[----:B------:R1:W-:Y:S01]  /*3330*/  LDGSTS.E [R98+0x4008], desc[UR22][R56.64], P2 ;  /* 0x0400800038627fae */ /* 0x0003e200091a1016 */
[----:B------:R-:W-:Y:S01]  /*3340*/  IMAD.X R47, R47, 0x1, R51, P5 ;  /* 0x000000012f2f7824 */ /* 0x000fe200028e0633 */
[----:B------:R-:W-:Y:S02]  /*3350*/  ISETP.GE.AND P2, PT, R16, 0x20, PT ;  /* 0x000000201000780c */ /* 0x000fe40003f46270 */
        /* <DEDUP_REMOVED lines=8> */
[----:B------:R1:W-:Y:S04]  /*33e0*/  LDGSTS.E [R106+0x8e00], desc[UR22][R46.64], P6 ;  /* 0x08e000002e6a7fae */ /* 0x0003e8000b1a1016 */
[----:B------:R-:W0:Y:S01]  /*33f0*/  LDGDEPBAR ;  /* 0x00000000000079af */ /* 0x000e220000000000 */
[----:B------:R-:W-:Y:S05]  /*3400*/  @!P3 BRA `(.L_x_7) ;  /* 0x000000140084b947 */ /* 0x000fea0003800000 */
[----:B-1----:R-:W-:Y:S01]  /*3410*/  SHF.R.S32.HI R55, RZ, 0x1f, R27 ;  /* 0x0000001fff377819 */ /* 0x002fe2000001141b */
[----:B------:R-:W1:Y:S01]  /*3420*/  LDC.64 R52, c[0x0][0x388] ;  /* 0x0000e200ff347b82 */ /* 0x000e620000000a00 */
[C---:B------:R-:W-:Y:S01]  /*3430*/  IADD3 R68, P5, PT, R27.reuse, R28, RZ ;  /* 0x0000001c1b447210 */ /* 0x040fe20007fbe0ff */
[----:B------:R-:W-:Y:S01]  /*3440*/  VIADD R24, R24, 0xffffffa0 ;  /* 0xffffffa018187836 */ /* 0x000fe20000000000 */
[C---:B------:R-:W-:Y:S01]  /*3450*/  IADD3 R64, P3, PT, R27.reuse, R4, RZ ;  /* 0x000000041b407210 */ /* 0x040fe20007f7e0ff */
[----:B------:R-:W-:Y:S01]  /*3460*/  IMAD.MOV.U32 R56, RZ, RZ, RZ ;  /* 0x000000ffff387224 */ /* 0x000fe200078e00ff */
[-C--:B------:R-:W-:Y:S01]  /*3470*/  LEA.HI.X.SX32 R115, R28, R55.reuse, 0x1, P5 ;  /* 0x000000371c737211 */ /* 0x080fe200028f0eff */
[----:B------:R-:W-:Y:S01]  /*3480*/  UMOV UR18, UR13 ;  /* 0x0000000d00127c82 */ /* 0x000fe20008000000 */
[----:B------:R-:W-:Y:S01]  /*3490*/  LEA.HI.X.SX32 R69, R4, R55, 0x1, P3 ;  /* 0x0000003704457211 */ /* 0x000fe200018f0eff */
[----:B------:R-:W2:Y:S01]  /*34a0*/  LDC.64 R46, c[0x0][0x380] ;  /* 0x0000e000ff2e7b82 */ /* 0x000ea20000000a00 */
[C---:B------:R-:W-:Y:S01]  /*34b0*/  IADD3 R59, P6, PT, R27.reuse, R5, RZ ;  /* 0x000000051b3b7210 */ /* 0x040fe20007fde0ff */
[----:B------:R-:W-:Y:S01]  /*34c0*/  UMOV UR19, 0x1 ;  /* 0x0000000100137882 */ /* 0x000fe20000000000 */
[C---:B------:R-:W-:Y:S01]  /*34d0*/  IADD3 R58, P5, PT, R27.reuse, R6, RZ ;  /* 0x000000061b3a7210 */ /* 0x040fe20007fbe0ff */
[----:B------:R-:W-:Y:S01]  /*34e0*/  UMOV UR20, 0x2 ;  /* 0x0000000200147882 */ /* 0x000fe20000000000 */
[----:B------:R-:W-:Y:S01]  /*34f0*/  IADD3 R57, P3, PT, R27, R7, RZ ;  /* 0x000000071b397210 */ /* 0x000fe20007f7e0ff */
[----:B------:R-:W-:Y:S01]  /*3500*/  UMOV UR5, URZ ;  /* 0x000000ff00057c82 */ /* 0x000fe20008000000 */
[-C--:B------:R-:W-:Y:S01]  /*3510*/  LEA.HI.X.SX32 R74, R5, R55.reuse, 0x1, P6 ;  /* 0x00000037054a7211 */ /* 0x080fe200030f0eff */
[----:B------:R-:W-:Y:S01]  /*3520*/  UMOV UR6, URZ ;  /* 0x000000ff00067c82 */ /* 0x000fe20008000000 */
[-C--:B------:R-:W-:Y:S01]  /*3530*/  LEA.HI.X.SX32 R67, R6, R55.reuse, 0x1, P5 ;  /* 0x0000003706437211 */ /* 0x080fe200028f0eff */
[----:B------:R-:W-:Y:S01]  /*3540*/  UMOV UR7, URZ ;  /* 0x000000ff00077c82 */ /* 0x000fe20008000000 */
[----:B------:R-:W-:-:S02]  /*3550*/  LEA.HI.X.SX32 R66, R7, R55, 0x1, P3 ;  /* 0x0000003707427211 */ /* 0x000fc400018f0eff */
[C---:B------:R-:W-:Y:S02]  /*3560*/  IADD3 R50, P6, PT, R27.reuse, R8, RZ ;  /* 0x000000081b327210 */ /* 0x040fe40007fde0ff */
[----:B------:R-:W-:Y:S01]  /*3570*/  IADD3 R28, P5, PT, R27, R9, RZ ;  /* 0x000000091b1c7210 */ /* 0x000fe20007fbe0ff */
[----:B-1----:R-:W-:Y:S01]  /*3580*/  IMAD.WIDE.U32 R6, R45, 0xc, R52 ;  /* 0x0000000c2d067825 */ /* 0x002fe200078e0034 */
[----:B------:R-:W-:Y:S02]  /*3590*/  IADD3 R63, P3, PT, R27, R10, RZ ;  /* 0x0000000a1b3f7210 */ /* 0x000fe40007f7e0ff */
[-C--:B------:R-:W-:Y:S01]  /*35a0*/  LEA.HI.X.SX32 R65, R8, R55.reuse, 0x1, P6 ;  /* 0x0000003708417211 */ /* 0x080fe200030f0eff */
[-C--:B------:R-:W-:Y:S01]  /*35b0*/  IMAD R27, R119, R44.reuse, RZ ;  /* 0x0000002c771b7224 */ /* 0x080fe200078e02ff */
[-C--:B------:R-:W-:Y:S01]  /*35c0*/  LEA.HI.X.SX32 R61, R9, R55.reuse, 0x1, P5 ;  /* 0x00000037093d7211 */ /* 0x080fe200028f0eff */
[-C--:B------:R-:W-:Y:S01]  /*35d0*/  IMAD R45, R117, R44.reuse, RZ ;  /* 0x0000002c752d7224 */ /* 0x080fe200078e02ff */
[----:B------:R-:W-:Y:S01]  /*35e0*/  LEA.HI.X.SX32 R10, R10, R55, 0x1, P3 ;  /* 0x000000370a0a7211 */ /* 0x000fe200018f0eff */
[----:B------:R-:W-:Y:S01]  /*35f0*/  IMAD R55, R121, R44, RZ ;  /* 0x0000002c79377224 */ /* 0x000fe200078e02ff */
[----:B------:R-:W-:Y:S01]  /*3600*/  SHF.R.S32.HI R80, RZ, 0x1f, R18 ;  /* 0x0000001fff507819 */ /* 0x000fe20000011412 */
[----:B------:R-:W-:Y:S01]  /*3610*/  IMAD R53, R48, 0xc, RZ ;  /* 0x0000000c30357824 */ /* 0x000fe200078e02ff */
[----:B------:R-:W-:-:S02]  /*3620*/  IADD3 R71, P3, PT, R18, R95, RZ ;  /* 0x0000005f12477210 */ /* 0x000fc40007f7e0ff */
[----:B------:R-:W-:Y:S01]  /*3630*/  SHF.R.S32.HI R5, RZ, 0x1f, R16 ;  /* 0x0000001fff057819 */ /* 0x000fe20000011410 */
[----:B------:R-:W-:Y:S01]  /*3640*/  IMAD.IADD R8, R7, 0x1, R53 ;  /* 0x0000000107087824 */ /* 0x000fe200078e0235 */
[----:B------:R-:W-:Y:S02]  /*3650*/  LEA.HI.X.SX32 R86, R95, R80, 0x1, P3 ;  /* 0x000000505f567211 */ /* 0x000fe400018f0eff */
[C---:B------:R-:W-:Y:S02]  /*3660*/  IADD3 R54, P5, PT, R18.reuse, R55, RZ ;  /* 0x0000003712367210 */ /* 0x040fe40007fbe0ff */
[C---:B------:R-:W-:Y:S02]  /*3670*/  IADD3 R75, P3, PT, R18.reuse, R19, RZ ;  /* 0x00000013124b7210 */ /* 0x040fe40007f7e0ff */
[----:B------:R-:W-:Y:S01]  /*3680*/  IADD3 R73, P6, PT, R18, R17, RZ ;  /* 0x0000001112497210 */ /* 0x000fe20007fde0ff */
[----:B------:R-:W-:Y:S01]  /*3690*/  IMAD.SHL.U32 R95, R54, 0x4, RZ ;  /* 0x00000004365f7824 */ /* 0x000fe200078e00ff */
[----:B------:R-:W-:Y:S01]  /*36a0*/  LEA.HI R9, R5, R16, RZ, 0x5 ;  /* 0x0000001005097211 */ /* 0x000fe200078f28ff */
[----:B--2---:R-:W-:Y:S01]  /*36b0*/  IMAD.WIDE.U32 R4, R108, 0xc, R46 ;  /* 0x0000000c6c047825 */ /* 0x004fe200078e002e */
[----:B------:R-:W-:-:S02]  /*36c0*/  LEA.HI.X.SX32 R55, R55, R80, 0x1, P5 ;  /* 0x0000005037377211 */ /* 0x000fc400028f0eff */
[----:B------:R-:W-:Y:S01]  /*36d0*/  LEA.HI.X.SX32 R84, R19, R80, 0x1, P3 ;  /* 0x0000005013547211 */ /* 0x000fe200018f0eff */
[----:B------:R-:W-:Y:S01]  /*36e0*/  IMAD R47, R113, R44, RZ ;  /* 0x0000002c712f7224 */ /* 0x000fe200078e02ff */
[----:B------:R-:W-:Y:S02]  /*36f0*/  IADD3 R77, P5, PT, R18, R23, RZ ;  /* 0x00000017124d7210 */ /* 0x000fe40007fbe0ff */
[-C--:B------:R-:W-:Y:S01]  /*3700*/  LEA.HI.X.SX32 R16, R17, R80.reuse, 0x1, P6 ;  /* 0x0000005011107211 */ /* 0x080fe200030f0eff */
[----:B------:R-:W-:Y:S01]  /*3710*/  IMAD.SHL.U32 R17, R68, 0x4, RZ ;  /* 0x0000000444117824 */ /* 0x000fe200078e00ff */
[C---:B------:R-:W-:Y:S02]  /*3720*/  IADD3 R81, P3, PT, R18.reuse, R25, RZ ;  /* 0x0000001912517210 */ /* 0x040fe40007f7e0ff */
[----:B------:R-:W-:Y:S02]  /*3730*/  IADD3 R79, P6, PT, R18, R11, RZ ;  /* 0x0000000b124f7210 */ /* 0x000fe40007fde0ff */
[-C--:B------:R-:W-:Y:S01]  /*3740*/  LEA.HI.X.SX32 R82, R23, R80.reuse, 0x1, P5 ;  /* 0x0000005017527211 */ /* 0x080fe200028f0eff */
[----:B------:R-:W-:Y:S01]  /*3750*/  IMAD.SHL.U32 R23, R64, 0x4, RZ ;  /* 0x0000000440177824 */ /* 0x000fe200078e00ff */
[----:B------:R-:W-:-:S02]  /*3760*/  LEA.HI.X.SX32 R46, R25, R80, 0x1, P3 ;  /* 0x00000050192e7211 */ /* 0x000fc400018f0eff */
[----:B------:R-:W-:Y:S02]  /*3770*/  IADD3 R83, P5, PT, R18, R29, RZ ;  /* 0x0000001d12537210 */ /* 0x000fe40007fbe0ff */
[-C--:B------:R-:W-:Y:S01]  /*3780*/  LEA.HI.X.SX32 R44, R11, R80.reuse, 0x1, P6 ;  /* 0x000000500b2c7211 */ /* 0x080fe200030f0eff */
[----:B------:R-:W-:Y:S01]  /*3790*/  IMAD R11, R110, 0xc, RZ ;  /* 0x0000000c6e0b7824 */ /* 0x000fe200078e02ff */
[C---:B------:R-:W-:Y:S02]  /*37a0*/  IADD3 R87, P3, PT, R18.reuse, R33, RZ ;  /* 0x0000002112577210 */ /* 0x040fe40007f7e0ff */
[----:B------:R-:W-:Y:S01]  /*37b0*/  IADD3 R85, P6, PT, R18, R31, RZ ;  /* 0x0000001f12557210 */ /* 0x000fe20007fde0ff */
[----:B------:R-:W-:Y:S01]  /*37c0*/  IMAD.IADD R5, R5, 0x1, R11 ;  /* 0x0000000105057824 */ /* 0x000fe200078e020b */
[-C--:B------:R-:W-:Y:S02]  /*37d0*/  LEA.HI.X.SX32 R48, R29, R80.reuse, 0x1, P5 ;  /* 0x000000501d307211 */ /* 0x080fe400028f0eff */
[----:B------:R-:W-:-:S02]  /*37e0*/  LEA.HI.X.SX32 R52, R33, R80, 0x1, P3 ;  /* 0x0000005021347211 */ /* 0x000fc400018f0eff */
[----:B------:R-:W-:Y:S02]  /*37f0*/  IADD3 R89, P5, PT, R18, R35, RZ ;  /* 0x0000002312597210 */ /* 0x000fe40007fbe0ff */
[-C--:B------:R-:W-:Y:S01]  /*3800*/  LEA.HI.X.SX32 R60, R31, R80.reuse, 0x1, P6 ;  /* 0x000000501f3c7211 */ /* 0x080fe200030f0eff */
[----:B------:R-:W-:Y:S01]  /*3810*/  IMAD.SHL.U32 R31, R58, 0x4, RZ ;  /* 0x000000043a1f7824 */ /* 0x000fe200078e00ff */
[C---:B------:R-:W-:Y:S02]  /*3820*/  IADD3 R101, P3, PT, R18.reuse, R27, RZ ;  /* 0x0000001b12657210 */ /* 0x040fe40007f7e0ff */
[C---:B------:R-:W-:Y:S02]  /*3830*/  IADD3 R91, P6, PT, R18.reuse, R37, RZ ;  /* 0x00000025125b7210 */ /* 0x040fe40007fde0ff */
[-C--:B------:R-:W-:Y:S01]  /*3840*/  LEA.HI.X.SX32 R62, R35, R80.reuse, 0x1, P5 ;  /* 0x00000050233e7211 */ /* 0x080fe200028f0eff */
[----:B------:R-:W-:Y:S01]  /*3850*/  IMAD.SHL.U32 R35, R57, 0x4, RZ ;  /* 0x0000000439237824 */ /* 0x000fe200078e00ff */
[----:B------:R-:W-:Y:S01]  /*3860*/  LEA.HI.X.SX32 R76, R27, R80, 0x1, P3 ;  /* 0x000000501b4c7211 */ /* 0x000fe200018f0eff */
[----:B------:R-:W-:Y:S01]  /*3870*/  IMAD.SHL.U32 R27, R59, 0x4, RZ ;  /* 0x000000043b1b7824 */ /* 0x000fe200078e00ff */
[----:B------:R-:W-:-:S02]  /*3880*/  IADD3 R93, P5, PT, R18, R39, RZ ;  /* 0x00000027125d7210 */ /* 0x000fc40007fbe0ff */
[-C--:B------:R-:W-:Y:S02]  /*3890*/  LEA.HI.X.SX32 R70, R37, R80.reuse, 0x1, P6 ;  /* 0x0000005025467211 */ /* 0x080fe400030f0eff */
[C---:B------:R-:W-:Y:S02]  /*38a0*/  IADD3 R103, P3, PT, R18.reuse, R45, RZ ;  /* 0x0000002d12677210 */ /* 0x040fe40007f7e0ff */
[----:B------:R-:W-:Y:S02]  /*38b0*/  IADD3 R107, P6, PT, R18, R47, RZ ;  /* 0x0000002f126b7210 */ /* 0x000fe40007fde0ff */
[----:B------:R-:W-:Y:S02]  /*38c0*/  SHF.R.S32.HI R9, RZ, 0x5, R9 ;  /* 0x00000005ff097819 */ /* 0x000fe40000011409 */
[-C--:B------:R-:W-:Y:S01]  /*38d0*/  LEA.HI.X.SX32 R72, R39, R80.reuse, 0x1, P5 ;  /* 0x0000005027487211 */ /* 0x080fe200028f0eff */
[----:B------:R-:W-:Y:S01]  /*38e0*/  IMAD.SHL.U32 R39, R50, 0x4, RZ ;  /* 0x0000000432277824 */ /* 0x000fe200078e00ff */
[----:B------:R-:W-:-:S02]  /*38f0*/  LEA.HI.X.SX32 R78, R45, R80, 0x1, P3 ;  /* 0x000000502d4e7211 */ /* 0x000fc400018f0eff */
[----:B------:R-:W-:Y:S01]  /*3900*/  LEA.HI.X.SX32 R80, R47, R80, 0x1, P6 ;  /* 0x000000502f507211 */ /* 0x000fe200030f0eff */
[----:B------:R-:W-:Y:S01]  /*3910*/  IMAD.SHL.U32 R47, R28, 0x4, RZ ;  /* 0x000000041c2f7824 */ /* 0x000fe200078e00ff */
[C---:B------:R-:W-:Y:S01]  /*3920*/  VIMNMX R7, PT, PT, R9.reuse, 0x2, !PT ;  /* 0x0000000209077848 */ /* 0x040fe20007fe0100 */
[----:B------:R-:W-:Y:S01]  /*3930*/  VIADD R9, R9, 0xfffffffd ;  /* 0xfffffffd09097836 */ /* 0x000fe20000000000 */
[----:B------:R-:W-:Y:S02]  /*3940*/  SHF.L.U64.HI R37, R50, 0x2, R65 ;  /* 0x0000000232257819 */ /* 0x000fe40000010241 */
[----:B------:R-:W-:Y:S01]  /*3950*/  SHF.L.U64.HI R45, R28, 0x2, R61 ;  /* 0x000000021c2d7819 */ /* 0x000fe2000001023d */
[----:B------:R-:W-:Y:S01]  /*3960*/  VIADD R7, R7, 0xffffffff ;  /* 0xffffffff07077836 */ /* 0x000fe20000000000 */
[C---:B------:R-:W-:Y:S01]  /*3970*/  SHF.L.U64.HI R53, R63.reuse, 0x2, R10 ;  /* 0x000000023f357819 */ /* 0x040fe2000001020a */
[----:B------:R-:W-:Y:S01]  /*3980*/  IMAD.SHL.U32 R63, R63, 0x4, RZ ;  /* 0x000000043f3f7824 */ /* 0x000fe200078e00ff */
[----:B------:R-:W-:-:S02]  /*3990*/  SHF.L.U64.HI R25, R59, 0x2, R74 ;  /* 0x000000023b197819 */ /* 0x000fc4000001024a */
[C---:B------:R-:W-:Y:S01]  /*39a0*/  SHF.L.U64.HI R10, R71.reuse, 0x2, R86 ;  /* 0x00000002470a7819 */ /* 0x040fe20000010256 */
[----:B------:R-:W-:Y:S01]  /*39b0*/  IMAD.SHL.U32 R71, R71, 0x4, RZ ;  /* 0x0000000447477824 */ /* 0x000fe200078e00ff */
        /* <DEDUP_REMOVED lines=28> */
[----:B------:R-:W-:-:S02]  /*3b80*/  SHF.L.U64.HI R11, R68, 0x2, R115 ;  /* 0x00000002440b7819 */ /* 0x000fc40000010273 */
[----:B------:R-:W-:Y:S02]  /*3b90*/  SHF.L.U64.HI R19, R64, 0x2, R69 ;  /* 0x0000000240137819 */ /* 0x000fe40000010245 */
[----:B------:R-:W-:Y:S02]  /*3ba0*/  SHF.L.U64.HI R29, R58, 0x2, R67 ;  /* 0x000000023a1d7819 */ /* 0x000fe40000010243 */
[----:B------:R-:W-:Y:S02]  /*3bb0*/  SHF.L.U64.HI R33, R57, 0x2, R66 ;  /* 0x0000000239217819 */ /* 0x000fe40000010242 */
[----:B------:R-:W-:-:S07]  /*3bc0*/  SHF.L.U64.HI R74, R54, 0x2, R55 ;  /* 0x00000002364a7819 */ /* 0x000fce0000010237 */
.L_x_10:
[----:B------:R-:W-:Y:S01]  /*3bd0*/  UIADD3 UR5, UPT, UPT, UR5, 0x1, URZ ;  /* 0x0000000105057890 */ /* 0x000fe2000fffe0ff */
[----:B------:R-:W-:-:S04]  /*3be0*/  DEPBAR.LE SB0, 0x2 ;  /* 0x000080800000791a */ /* 0x000fc80000000000 */
[----:B------:R-:W-:Y:S01]  /*3bf0*/  ULEA UR13, UR19, UR11, 0x3 ;  /* 0x0000000b130d7291 */ /* 0x000fe2000f8e18ff */
[----:B------:R-:W-:Y:S01]  /*3c00*/  IMAD.U32 R56, R56, -0x80000000, RZ ;  /* 0x8000000038387824 */ /* 0x000fe200078e00ff */
[----:B------:R-:W-:Y:S02]  /*3c10*/  UISETP.GT.AND UP0, UPT, UR5, 0x2, UPT ;  /* 0x000000020500788c */ /* 0x000fe4000bf04270 */
[----:B------:R-:W-:Y:S02]  /*3c20*/  UIADD3 UR13, UPT, UPT, UR13, 0x9000, URZ ;  /* 0x000090000d0d7890 */ /* 0x000fe4000fffe0ff */
[----:B------:R-:W-:Y:S01]  /*3c30*/  USEL UR5, UR5, URZ, !UP0 ;  /* 0x000000ff05057287 */ /* 0x000fe2000c000000 */
[----:B------:R-:W-:Y:S06]  /*3c40*/  BAR.SYNC.DEFER_BLOCKING 0x0 ;  /* 0x0000000000007b1d */ /* 0x000fec0000010000 */
[----:B------:R-:W-:Y:S05]  /*3c50*/  @P4 BRA `(.L_x_8) ;  /* 0x0000000000a04947 */ /* 0x000fea0003800000 */
[----:B------:R-:W-:Y:S02]  /*3c60*/  ULEA UR4, UR5, UR11, 0xc ;  /* 0x0000000b05047291 */ /* 0x000fe4000f8e60ff */
[----:B------:R-:W-:Y:S02]  /*3c70*/  ULEA UR8, UR5, UR11, 0xd ;  /* 0x0000000b05087291 */ /* 0x000fe4000f8e68ff */
[----:B------:R-:W-:Y:S02]  /*3c80*/  UIADD3 UR4, UPT, UPT, UR4, 0x6000, URZ ;  /* 0x0000600004047890 */ /* 0x000fe4000fffe0ff */
[----:B------:R-:W-:Y:S02]  /*3c90*/  USHF.R.U32.HI UR8, URZ, 0x4, UR8 ;  /* 0x00000004ff087899 */ /* 0x000fe40008011608 */
[----:B------:R-:W-:Y:S02]  /*3ca0*/  USHF.R.U32.HI UR4, URZ, 0x4, UR4 ;  /* 0x00000004ff047899 */ /* 0x000fe40008011604 */
[----:B------:R-:W-:-:S02]  /*3cb0*/  USGXT.U32 UR14, UR8, 0xe ;  /* 0x0000000e080e789a */ /* 0x000fc40008000000 */
[----:B------:R-:W-:Y:S02]  /*3cc0*/  USGXT.U32 UR16, UR4, 0xe ;  /* 0x0000000e0410789a */ /* 0x000fe40008000000 */
[----:B------:R-:W-:Y:S01]  /*3cd0*/  UIADD3 UR24, UP0, UPT, UR14, 0x2, URZ ;  /* 0x000000020e187890 */ /* 0x000fe2000ff1e0ff */
[----:B------:R-:W-:Y:S01]  /*3ce0*/  UMOV UR4, URZ ;  /* 0x000000ff00047c82 */ /* 0x000fe20008000000 */
[----:B------:R-:W-:Y:S02]  /*3cf0*/  UMOV UR8, URZ ;  /* 0x000000ff00087c82 */ /* 0x000fe40008000000 */
[----:B------:R-:W-:Y:S02]  /*3d00*/  UIADD3.X UR25, UPT, UPT, UR4, 0x40004040, URZ, UP0, !UPT ;  /* 0x4000404004197890 */ /* 0x000fe400087fe4ff */
[----:B------:R-:W-:Y:S02]  /*3d10*/  UIADD3 UR26, UP0, UPT, UR16, 0x2, URZ ;  /* 0x00000002101a7890 */ /* 0x000fe4000ff1e0ff */
[----:B------:R-:W-:-:S02]  /*3d20*/  UIADD3 UR28, UP1, UPT, UR24, 0x2, URZ ;  /* 0x00000002181c7890 */ /* 0x000fc4000ff3e0ff */
[----:B------:R-:W-:Y:S02]  /*3d30*/  UIADD3.X UR27, UPT, UPT, UR8, 0x40004040, URZ, UP0, !UPT ;  /* 0x40004040081b7890 */ /* 0x000fe400087fe4ff */
[----:B------:R-:W-:Y:S01]  /*3d40*/  UIADD3 UR30, UP0, UPT, UR24, 0x4, URZ ;  /* 0x00000004181e7890 */ /* 0x000fe2000ff1e0ff */
[----:B------:R-:W-:Y:S01]  /*3d50*/  UMOV UR8, UR13 ;  /* 0x0000000d00087c82 */ /* 0x000fe20008000000 */
[----:B------:R-:W-:Y:S01]  /*3d60*/  UMOV UR9, URZ ;  /* 0x000000ff00097c82 */ /* 0x000fe20008000000 */
[----:B------:R-:W-:Y:S01]  /*3d70*/  UIADD3.X UR29, UPT, UPT, UR25, URZ, URZ, UP1, !UPT ;  /* 0x000000ff191d7290 */ /* 0x000fe20008ffe4ff */
[----:B------:R-:W-:Y:S01]  /*3d80*/  UMOV UR4, UR8 ;  /* 0x0000000800047c82 */ /* 0x000fe20008000000 */
[----:B------:R-:W-:Y:S02]  /*3d90*/  UIADD3 UR8, UP1, UPT, UR26, 0x2, URZ ;  /* 0x000000021a087890 */ /* 0x000fe4000ff3e0ff */
[----:B------:R-:W-:Y:S02]  /*3da0*/  UIADD3.X UR31, UPT, UPT, UR25, URZ, URZ, UP0, !UPT ;  /* 0x000000ff191f7290 */ /* 0x000fe400087fe4ff */
[----:B------:R-:W-:-:S02]  /*3db0*/  UIADD3 UR32, UP0, UPT, UR26, 0x4, URZ ;  /* 0x000000041a207890 */ /* 0x000fc4000ff1e0ff */
[----:B------:R-:W-:Y:S02]  /*3dc0*/  UIADD3.X UR9, UPT, UPT, UR27, URZ, URZ, UP1, !UPT ;  /* 0x000000ff1b097290 */ /* 0x000fe40008ffe4ff */
[----:B------:R-:W-:Y:S01]  /*3dd0*/  UIADD3.X UR33, UPT, UPT, UR27, URZ, URZ, UP0, !UPT ;  /* 0x000000ff1b217290 */ /* 0x000fe200087fe4ff */
[----:B------:R-:W-:Y:S01]  /*3de0*/  UMOV UR34, 0x0 ;  /* 0x0000000000227882 */ /* 0x000fe20000000000 */
[----:B------:R-:W-:Y:S01]  /*3df0*/  UMOV UR35, 0x4080910 ;  /* 0x0408091000237882 */ /* 0x000fe20000000000 */
[----:B------:R-:W-:Y:S01]  /*3e00*/  UMOV UR15, 0x40004040 ;  /* 0x40004040000f7882 */ /* 0x000fe20000000000 */
[----:B------:R-:W-:Y:S01]  /*3e10*/  UMOV UR17, 0x40004040 ;  /* 0x4000404000117882 */ /* 0x000fe20000000000 */
[----:B------:R-:W-:Y:S01]  /*3e20*/  UMOV UR36, 0x0 ;  /* 0x0000000000247882 */ /* 0x000fe20000000000 */
[----:B------:R-:W-:Y:S01]  /*3e30*/  UMOV UR37, 0x4080910 ;  /* 0x0408091000257882 */ /* 0x000fe20000000000 */
[----:B------:R-:W-:Y:S01]  /*3e40*/  UMOV UR38, 0x0 ;  /* 0x0000000000267882 */ /* 0x000fe20000000000 */
[----:B------:R-:W-:Y:S01]  /*3e50*/  UMOV UR39, 0x4080910 ;  /* 0x0408091000277882 */ /* 0x000fe20000000000 */
[----:B------:R1:W-:Y:S01]  /*3e60*/  UTCHMMA gdesc[UR14], gdesc[UR16], tmem[UR21], tmem[UR34], idesc[UR35], UPT ;  /* 0x00ff22100e0075ea */ /* 0x0003e2000b800015 */
[----:B------:R-:W-:Y:S01]  /*3e70*/  UMOV UR40, 0x0 ;  /* 0x0000000000287882 */ /* 0x000fe20000000000 */
[----:B------:R-:W-:Y:S01]  /*3e80*/  UMOV UR41, 0x4080910 ;  /* 0x0408091000297882 */ /* 0x000fe20000000000 */
[----:B------:R1:W-:Y:S01]  /*3e90*/  UTCHMMA gdesc[UR24], gdesc[UR26], tmem[UR21], tmem[UR36], idesc[UR37], UPT ;  /* 0x00ff241a180075ea */ /* 0x0003e2000b800015 */
[----:B------:R1:W-:Y:S01]  /*3ea0*/  UTCHMMA gdesc[UR28], gdesc[UR8], tmem[UR21], tmem[UR38], idesc[UR39], UPT ;  /* 0x00ff26081c0075ea */ /* 0x0003e2000b800015 */
[----:B------:R1:W-:Y:S01]  /*3eb0*/  UTCHMMA gdesc[UR30], gdesc[UR32], tmem[UR21], tmem[UR40], idesc[UR41], UPT ;  /* 0x00ff28201e0075ea */ /* 0x0003e2000b800015 */
[----:B------:R1:W-:Y:S01]  /*3ec0*/  UTCBAR [UR4], URZ ;  /* 0x000000ff040073e9 */ /* 0x0003e200080000ff */
[----:B------:R-:W-:Y:S01]  /*3ed0*/  NOP ;  /* 0x0000000000007918 */ /* 0x000fe20000000000 */
.L_x_8:
[----:B------:R-:W2:Y:S01]  /*3ee0*/  SYNCS.PHASECHK.TRANS64.TRYWAIT P5, [UR18], R56 ;  /* 0x00000038ff0075a7 */ /* 0x000ea200080a1112 */
[----:B------:R-:W-:Y:S01]  /*3ef0*/  ISETP.LE.AND P3, PT, R9, UR7, PT ;  /* 0x0000000709007c0c */ /* 0x000fe2000bf63270 */
[----:B-1----:R-:W-:Y:S01]  /*3f00*/  UMOV UR4, UR6 ;  /* 0x0000000600047c82 */ /* 0x002fe20008000000 */
[----:B--2---:R-:W-:Y:S11]  /*3f10*/  @!P5 BRA `(.L_x_9) ;  /* 0x0000001400d0d947 */ /* 0x004ff60003800000 */
.L_x_16:
[----:B------:R-:W-:Y:S01]  /*3f20*/  BAR.SYNC.DEFER_BLOCKING 0x0 ;  /* 0x0000000000007b1d */ /* 0x000fe20000010000 */
[----:B------:R-:W-:Y:S01]  /*3f30*/  ISETP.GE.AND P5, PT, R3, R24, PT ;  /* 0x000000180300720c */ /* 0x000fe20003fa6270 */
[----:B------:R-:W-:Y:S02]  /*3f40*/  UIADD3 UR20, UPT, UPT, UR20, 0x1, URZ ;  /* 0x0000000114147890 */ /* 0x000fe4000fffe0ff */
[----:B------:R-:W-:Y:S01]  /*3f50*/  UIADD3 UR7, UPT, UPT, UR7, 0x1, URZ ;  /* 0x0000000107077890 */ /* 0x000fe2000fffe0ff */
[----:B------:R-:W-:Y:S01]  /*3f60*/  SEL R54, RZ, 0x4, P5 ;  /* 0x00000004ff367807 */ /* 0x000fe20002800000 */
[----:B------:R-:W-:Y:S01]  /*3f70*/  UISETP.GT.AND UP0, UPT, UR20, 0x2, UPT ;  /* 0x000000021400788c */ /* 0x000fe2000bf04270 */
[----:B------:R-:W-:Y:S01]  /*3f80*/  IADD3 R58, P5, PT, R4, R93, RZ ;  /* 0x0000005d043a7210 */ /* 0x000fe20007fbe0ff */
[----:B------:R-:W-:Y:S01]  /*3f90*/  UIADD3 UR19, UPT, UPT, UR19, 0x1, URZ ;  /* 0x0000000113137890 */ /* 0x000fe2000fffe0ff */
[----:B------:R-:W-:Y:S01]  /*3fa0*/  SEL R54, R54, RZ, !P3 ;  /* 0x000000ff36367207 */ /* 0x000fe20005800000 */
[----:B------:R-:W-:-:S02]  /*3fb0*/  USEL UR20, UR20, URZ, !UP0 ;  /* 0x000000ff14147287 */ /* 0x000fc4000c000000 */
[C---:B------:R-:W-:Y:S01]  /*3fc0*/  IMAD.X R59, R5.reuse, 0x1, R72, P5 ;  /* 0x00000001053b7824 */ /* 0x040fe200028e0648 */
[----:B------:R-:W-:Y:S01]  /*3fd0*/  ISETP.NE.U32.AND P6, PT, R54, RZ, PT ;  /* 0x000000ff3600720c */ /* 0x000fe20003fc5070 */
[----:B------:R-:W-:Y:S01]  /*3fe0*/  ULEA UR6, UR20, UR11, 0xd ;  /* 0x0000000b14067291 */ /* 0x000fe2000f8e68ff */
[-C--:B------:R-:W-:Y:S01]  /*3ff0*/  ISETP.GE.AND P5, PT, R14, R24.reuse, PT ;  /* 0x000000180e00720c */ /* 0x080fe20003fa6270 */
[----:B------:R-:W-:Y:S01]  /*4000*/  UISETP.GT.AND UP0, UPT, UR19, 0x1, UPT ;  /* 0x000000011300788c */ /* 0x000fe2000bf04270 */
[----:B------:R-:W-:Y:S02]  /*4010*/  UMOV UR18, UR13 ;  /* 0x0000000d00127c82 */ /* 0x000fe40008000000 */
[----:B------:R-:W-:Y:S01]  /*4020*/  SEL R54, RZ, 0x4, P5 ;  /* 0x00000004ff367807 */ /* 0x000fe20002800000 */
[----:B------:R-:W-:Y:S01]  /*4030*/  VIADD R61, R30, UR6 ;  /* 0x000000061e3d7c36 */ /* 0x000fe20008000000 */
[----:B------:R-:W-:Y:S01]  /*4040*/  IADD3 R56, P5, PT, R4, R91, RZ ;  /* 0x0000005b04387210 */ /* 0x000fe20007fbe0ff */
[----:B------:R-:W-:Y:S01]  /*4050*/  VIADD R65, R32, UR6 ;  /* 0x0000000620417c36 */ /* 0x000fe20008000000 */
[----:B------:R-:W-:Y:S01]  /*4060*/  SEL R54, R54, RZ, !P3 ;  /* 0x000000ff36367207 */ /* 0x000fe20005800000 */
[----:B------:R-:W-:Y:S01]  /*4070*/  VIADD R67, R42, UR6 ;  /* 0x000000062a437c36 */ /* 0x000fe20008000000 */
[----:B------:R-:W-:Y:S01]  /*4080*/  USEL UR19, UR19, URZ, !UP0 ;  /* 0x000000ff13137287 */ /* 0x000fe2000c000000 */
[----:B------:R-:W-:Y:S01]  /*4090*/  @!PT LDS RZ, [RZ] ;  /* 0x00000000fffff984 */ /* 0x000fe20000000800 */
[----:B------:R-:W-:Y:S01]  /*40a0*/  @!PT LDS RZ, [RZ] ;  /* 0x00000000fffff984 */ /* 0x000fe20000000800 */
[----:B------:R-:W-:Y:S01]  /*40b0*/  @!PT LDS RZ, [RZ] ;  /* 0x00000000fffff984 */ /* 0x000fe20000000800 */
[----:B------:R1:W-:Y:S01]  /*40c0*/  LDGSTS.E [R61], desc[UR22][R58.64], P6 ;  /* 0x000000003a3d7fae */ /* 0x0003e2000b1a1016 */
[----:B------:R-:W-:Y:S01]  /*40d0*/  ISETP.NE.U32.AND P6, PT, R54, RZ, PT ;  /* 0x000000ff3600720c */ /* 0x000fe20003fc5070 */
[----:B------:R-:W-:Y:S01]  /*40e0*/  IMAD.X R57, R5, 0x1, R70, P5 ;  /* 0x0000000105397824 */ /* 0x000fe200028e0646 */
[----:B------:R-:W-:-:S04]  /*40f0*/  ISETP.GE.AND P5, PT, R12, R24, PT ;  /* 0x000000180c00720c */ /* 0x000fc80003fa6270 */
[----:B------:R-:W-:-:S04]  /*4100*/  SEL R54, RZ, 0x4, P5 ;  /* 0x00000004ff367807 */ /* 0x000fc80002800000 */
[----:B------:R-:W-:Y:S02]  /*4110*/  SEL R55, R54, RZ, !P3 ;  /* 0x000000ff36377207 */ /* 0x000fe40005800000 */
[----:B------:R-:W-:Y:S01]  /*4120*/  IADD3 R54, P5, PT, R4, R89, RZ ;  /* 0x0000005904367210 */ /* 0x000fe20007fbe0ff */
[----:B------:R2:W-:Y:S01]  /*4130*/  LDGSTS.E [R61+0x8], desc[UR22][R56.64], P6 ;  /* 0x00008000383d7fae */ /* 0x0005e2000b1a1016 */
[----:B------:R-:W-:-:S03]  /*4140*/  ISETP.NE.U32.AND P6, PT, R55, RZ, PT ;  /* 0x000000ff3700720c */ /* 0x000fc60003fc5070 */
[----:B------:R-:W-:Y:S01]  /*4150*/  IMAD.X R55, R5, 0x1, R62, P5 ;  /* 0x0000000105377824 */ /* 0x000fe200028e063e */
[----:B------:R-:W-:-:S04]  /*4160*/  ISETP.GE.AND P5, PT, R43, R24, PT ;  /* 0x000000182b00720c */ /* 0x000fc80003fa6270 */
[----:B-1----:R-:W-:Y:S01]  /*4170*/  SEL R58, RZ, 0x4, P5 ;  /* 0x00000004ff3a7807 */ /* 0x002fe20002800000 */
[----:B--2---:R-:W-:-:S03]  /*4180*/  VIADD R61, R34, UR6 ;  /* 0x00000006223d7c36 */ /* 0x004fc60008000000 */
[----:B------:R-:W-:Y:S01]  /*4190*/  SEL R59, R58, RZ, !P3 ;  /* 0x000000ff3a3b7207 */ /* 0x000fe20005800000 */
[----:B------:R1:W-:Y:S01]  /*41a0*/  LDGSTS.E [R65], desc[UR22][R54.64], P6 ;  /* 0x0000000036417fae */ /* 0x0003e2000b1a1016 */
[----:B------:R-:W-:Y:S02]  /*41b0*/  IADD3 R58, P5, PT, R4, R87, RZ ;  /* 0x00000057043a7210 */ /* 0x000fe40007fbe0ff */
[----:B------:R-:W-:-:S03]  /*41c0*/  ISETP.NE.U32.AND P6, PT, R59, RZ, PT ;  /* 0x000000ff3b00720c */ /* 0x000fc60003fc5070 */
[----:B------:R-:W-:Y:S01]  /*41d0*/  IMAD.X R59, R5, 0x1, R52, P5 ;  /* 0x00000001053b7824 */ /* 0x000fe200028e0634 */
[----:B------:R-:W-:-:S04]  /*41e0*/  ISETP.GE.AND P5, PT, R41, R24, PT ;  /* 0x000000182900720c */ /* 0x000fc80003fa6270 */
[----:B------:R-:W-:-:S04]  /*41f0*/  SEL R56, RZ, 0x4, P5 ;  /* 0x00000004ff387807 */ /* 0x000fc80002800000 */
[----:B------:R-:W-:Y:S01]  /*4200*/  SEL R57, R56, RZ, !P3 ;  /* 0x000000ff38397207 */ /* 0x000fe20005800000 */
[----:B------:R2:W-:Y:S01]  /*4210*/  LDGSTS.E [R65+0x8], desc[UR22][R58.64], P6 ;  /* 0x000080003a417fae */ /* 0x0005e2000b1a1016 */
[----:B------:R-:W-:Y:S02]  /*4220*/  IADD3 R56, P5, PT, R4, R85, RZ ;  /* 0x0000005504387210 */ /* 0x000fe40007fbe0ff */
        /* <DEDUP_REMOVED lines=48> */
[----:B-1----:R-:W-:-:S04]  /*4530*/  SEL R54, RZ, 0x4, P5 ;  /* 0x00000004ff367807 */ /* 0x002fc80002800000 */
[----:B------:R-:W-:Y:S01]  /*4540*/  SEL R55, R54, RZ, !P3 ;  /* 0x000000ff36377207 */ /* 0x000fe20005800000 */
[----:B------:R1:W-:Y:S01]  /*4550*/  LDGSTS.E [R65], desc[UR22][R56.64], P6 ;  /* 0x0000000038417fae */ /* 0x0003e2000b1a1016 */
[----:B------:R-:W-:Y:S02]  /*4560*/  IADD3 R54, P5, PT, R4, R107, RZ ;  /* 0x0000006b04367210 */ /* 0x000fe40007fbe0ff */
[----:B------:R-:W-:-:S03]  /*4570*/  ISETP.NE.U32.AND P6, PT, R55, RZ, PT ;  /* 0x000000ff3700720c */ /* 0x000fc60003fc5070 */
[----:B------:R-:W-:Y:S01]  /*4580*/  IMAD.X R55, R5, 0x1, R80, P5 ;  /* 0x0000000105377824 */ /* 0x000fe200028e0650 */
[----:B------:R-:W-:-:S04]  /*4590*/  ISETP.GE.AND P5, PT, R117, R24, PT ;  /* 0x000000187500720c */ /* 0x000fc80003fa6270 */
[----:B--2---:R-:W-:Y:S02]  /*45a0*/  SEL R58, RZ, 0x4, P5 ;  /* 0x00000004ff3a7807 */ /* 0x004fe40002800000 */
[----:B------:R-:W-:Y:S02]  /*45b0*/  IADD3 R60, P5, PT, R4, R103, RZ ;  /* 0x00000067043c7210 */ /* 0x000fe40007fbe0ff */
[----:B------:R-:W-:Y:S01]  /*45c0*/  SEL R58, R58, RZ, !P3 ;  /* 0x000000ff3a3a7207 */ /* 0x000fe20005800000 */
[----:B------:R-:W-:Y:S02]  /*45d0*/  LDGSTS.E [R65+0x8], desc[UR22][R54.64], P6 ;  /* 0x0000800036417fae */ /* 0x000fe4000b1a1016 */
[----:B------:R-:W-:Y:S01]  /*45e0*/  IMAD.X R61, R5, 0x1, R78, P5 ;  /* 0x00000001053d7824 */ /* 0x000fe200028e064e */
[----:B------:R-:W-:Y:S02]  /*45f0*/  ISETP.NE.U32.AND P6, PT, R58, RZ, PT ;  /* 0x000000ff3a00720c */ /* 0x000fe40003fc5070 */
[----:B------:R-:W-:-:S04]  /*4600*/  ISETP.GE.AND P5, PT, R119, R24, PT ;  /* 0x000000187700720c */ /* 0x000fc80003fa6270 */
[----:B-1----:R-:W-:Y:S02]  /*4610*/  SEL R56, RZ, 0x4, P5 ;  /* 0x00000004ff387807 */ /* 0x002fe40002800000 */
[----:B------:R-:W-:Y:S02]  /*4620*/  IADD3 R58, P5, PT, R4, R101, RZ ;  /* 0x00000065043a7210 */ /* 0x000fe40007fbe0ff */
[----:B------:R-:W-:-:S03]  /*4630*/  SEL R56, R56, RZ, !P3 ;  /* 0x000000ff38387207 */ /* 0x000fc60005800000 */
[----:B------:R1:W-:Y:S01]  /*4640*/  LDGSTS.E [R67], desc[UR22][R60.64], P6 ;  /* 0x000000003c437fae */ /* 0x0003e2000b1a1016 */
[----:B------:R-:W-:Y:S01]  /*4650*/  ISETP.NE.U32.AND P6, PT, R56, RZ, PT ;  /* 0x000000ff3800720c */ /* 0x000fe20003fc5070 */
[----:B------:R-:W-:Y:S01]  /*4660*/  IMAD.X R59, R5, 0x1, R76, P5 ;  /* 0x00000001053b7824 */ /* 0x000fe200028e064c */
[----:B------:R-:W-:-:S05]  /*4670*/  IADD3 R56, P5, PT, R4, R95, RZ ;  /* 0x0000005f04387210 */ /* 0x000fca0007fbe0ff */
[----:B------:R-:W-:Y:S01]  /*4680*/  IMAD.X R57, R5, 0x1, R74, P5 ;  /* 0x0000000105397824 */ /* 0x000fe200028e064a */
[----:B------:R-:W-:Y:S01]  /*4690*/  ISETP.GE.AND P5, PT, R121, R24, PT ;  /* 0x000000187900720c */ /* 0x000fe20003fa6270 */
[----:B-1----:R-:W-:-:S03]  /*46a0*/  VIADD R61, R96, UR6 ;  /* 0x00000006603d7c36 */ /* 0x002fc60008000000 */
[----:B------:R-:W-:Y:S01]  /*46b0*/  SEL R55, RZ, 0x4, P5 ;  /* 0x00000004ff377807 */ /* 0x000fe20002800000 */
[----:B------:R1:W-:Y:S01]  /*46c0*/  LDGSTS.E [R67+0x8], desc[UR22][R58.64], P6 ;  /* 0x000080003a437fae */ /* 0x0003e2000b1a1016 */
[-C--:B------:R-:W-:Y:S01]  /*46d0*/  ISETP.GE.AND P5, PT, R13, R24.reuse, PT ;  /* 0x000000180d00720c */ /* 0x080fe20003fa6270 */
[----:B------:R-:W-:Y:S01]  /*46e0*/  ULEA UR6, UR20, UR11, 0xc ;  /* 0x0000000b14067291 */ /* 0x000fe2000f8e60ff */
[----:B------:R-:W-:Y:S02]  /*46f0*/  IADD3 R54, P6, PT, R4, R71, RZ ;  /* 0x0000004704367210 */ /* 0x000fe40007fde0ff */
[----:B------:R-:W-:Y:S02]  /*4700*/  SEL R60, RZ, 0x4, P5 ;  /* 0x00000004ff3c7807 */ /* 0x000fe40002800000 */
[----:B------:R-:W-:Y:S01]  /*4710*/  SEL R64, R55, RZ, !P3 ;  /* 0x000000ff37407207 */ /* 0x000fe20005800000 */
[----:B------:R-:W-:Y:S01]  /*4720*/  IMAD.X R55, R5, 0x1, R10, P6 ;  /* 0x0000000105377824 */ /* 0x000fe200030e060a */
[----:B------:R-:W-:Y:S01]  /*4730*/  ISETP.GE.AND P5, PT, R26, R24, PT ;  /* 0x000000181a00720c */ /* 0x000fe20003fa6270 */
[----:B------:R-:W-:Y:S01]  /*4740*/  VIADD R115, R100, UR6 ;  /* 0x0000000664737c36 */ /* 0x000fe20008000000 */
[----:B------:R-:W-:Y:S01]  /*4750*/  SEL R60, R60, RZ, !P3 ;  /* 0x000000ff3c3c7207 */ /* 0x000fe20005800000 */
[----:B------:R-:W-:Y:S01]  /*4760*/  VIADD R123, R104, UR6 ;  /* 0x00000006687b7c36 */ /* 0x000fe20008000000 */
[----:B------:R-:W-:Y:S01]  /*4770*/  ISETP.NE.U32.AND P6, PT, R64, RZ, PT ;  /* 0x000000ff4000720c */ /* 0x000fe20003fc5070 */
[----:B------:R-:W-:Y:S01]  /*4780*/  USEL UR6, URZ, 0x1, !UP0 ;  /* 0x00000001ff067887 */ /* 0x000fe2000c000000 */
[----:B------:R-:W-:Y:S01]  /*4790*/  SEL R64, RZ, 0x4, P5 ;  /* 0x00000004ff407807 */ /* 0x000fe20002800000 */
[----:B------:R-:W-:Y:S01]  /*47a0*/  VIADD R24, R24, 0xffffffe0 ;  /* 0xffffffe018187836 */ /* 0x000fe20000000000 */
[----:B------:R-:W-:Y:S01]  /*47b0*/  ISETP.NE.U32.AND P5, PT, R60, RZ, PT ;  /* 0x000000ff3c00720c */ /* 0x000fe20003fa5070 */
[----:B------:R-:W-:Y:S01]  /*47c0*/  ULOP3.LUT UR6, UR4, UR6, URZ, 0x3c, !UPT ;  /* 0x0000000604067292 */ /* 0x000fe2000f8e3cff */
[----:B------:R-:W-:-:S04]  /*47d0*/  SEL R64, R64, RZ, !P3 ;  /* 0x000000ff40407207 */ /* 0x000fc80005800000 */
[----:B------:R-:W-:-:S03]  /*47e0*/  ISETP.NE.U32.AND P3, PT, R64, RZ, PT ;  /* 0x000000ff4000720c */ /* 0x000fc60003f65070 */
[----:B------:R-:W-:Y:S01]  /*47f0*/  LDGSTS.E [R61], desc[UR22][R56.64], P6 ;  /* 0x00000000383d7fae */ /* 0x000fe2000b1a1016 */
[----:B-1----:R-:W-:-:S03]  /*4800*/  IADD3 R58, P6, PT, R6, R63, RZ ;  /* 0x0000003f063a7210 */ /* 0x002fc60007fde0ff */
[----:B------:R1:W-:Y:S01]  /*4810*/  LDGSTS.E [R61+0x8], desc[UR22][R54.64], P5 ;  /* 0x00008000363d7fae */ /* 0x0003e2000a9a1016 */
[----:B------:R-:W-:Y:S01]  /*4820*/  IADD3 R68, P5, PT, R6, R39, RZ ;  /* 0x0000002706447210 */ /* 0x000fe20007fbe0ff */
[----:B------:R-:W-:Y:S01]  /*4830*/  IMAD.X R59, R8, 0x1, R53, P6 ;  /* 0x00000001083b7824 */ /* 0x000fe200030e0635 */
[----:B------:R-:W-:Y:S01]  /*4840*/  IADD3 R66, P6, PT, R6, R31, RZ ;  /* 0x0000001f06427210 */ /* 0x000fe20007fde0ff */
[----:B------:R-:W0:Y:S02]  /*4850*/  LDGDEPBAR ;  /* 0x00000000000079af */ /* 0x000e240000000000 */
[----:B------:R-:W-:Y:S01]  /*4860*/  IMAD.X R69, R8, 0x1, R37, P5 ;  /* 0x0000000108457824 */ /* 0x000fe200028e0625 */
[----:B------:R-:W-:Y:S01]  /*4870*/  IADD3 R64, P5, PT, R6, R23, RZ ;  /* 0x0000001706407210 */ /* 0x000fe20007fbe0ff */
[----:B------:R-:W-:Y:S01]  /*4880*/  IMAD.X R67, R8, 0x1, R29, P6 ;  /* 0x0000000108437824 */ /* 0x000fe200030e061d */
[----:B------:R2:W-:Y:S01]  /*4890*/  LDGSTS.E [R115+0x6000], desc[UR22][R58.64], P3 ;  /* 0x060000003a737fae */ /* 0x0005e200099a1016 */
[----:B-1----:R-:W-:-:S02]  /*48a0*/  IADD3 R54, P6, PT, R6, R47, RZ ;  /* 0x0000002f06367210 */ /* 0x002fc40007fde0ff */
[----:B------:R-:W-:Y:S01]  /*48b0*/  IMAD.X R65, R8, 0x1, R19, P5 ;  /* 0x0000000108417824 */ /* 0x000fe200028e0613 */
[----:B------:R-:W-:Y:S01]  /*48c0*/  IADD3 R56, P5, PT, R6, R35, RZ ;  /* 0x0000002306387210 */ /* 0x000fe20007fbe0ff */
[----:B------:R-:W-:Y:S01]  /*48d0*/  LDGSTS.E [R115+0x6400], desc[UR22][R68.64], P3 ;  /* 0x0640000044737fae */ /* 0x000fe200099a1016 */
[----:B------:R-:W-:-:S03]  /*48e0*/  IMAD.X R55, R8, 0x1, R45, P6 ;  /* 0x0000000108377824 */ /* 0x000fc600030e062d */
[----:B------:R-:W-:Y:S01]  /*48f0*/  IMAD.X R57, R8, 0x1, R33, P5 ;  /* 0x0000000108397824 */ /* 0x000fe200028e0621 */
[C---:B------:R-:W-:Y:S01]  /*4900*/  IADD3 R60, P5, PT, R6.reuse, R17, RZ ;  /* 0x00000011063c7210 */ /* 0x040fe20007fbe0ff */
[----:B------:R-:W-:Y:S01]  /*4910*/  LDGSTS.E [R115+0x6800], desc[UR22][R66.64], P3 ;  /* 0x0680000042737fae */ /* 0x000fe200099a1016 */
[----:B--2---:R-:W-:-:S03]  /*4920*/  IADD3 R58, P6, PT, R6, R27, RZ ;  /* 0x0000001b063a7210 */ /* 0x004fc60007fde0ff */
[C---:B------:R-:W-:Y:S01]  /*4930*/  IMAD.X R61, R8.reuse, 0x1, R11, P5 ;  /* 0x00000001083d7824 */ /* 0x040fe200028e060b */
[----:B------:R-:W-:Y:S01]  /*4940*/  LDGSTS.E [R115+0x6c00], desc[UR22][R64.64], P3 ;  /* 0x06c0000040737fae */ /* 0x000fe200099a1016 */
[----:B------:R-:W-:Y:S01]  /*4950*/  IMAD.X R59, R8, 0x1, R25, P6 ;  /* 0x00000001083b7824 */ /* 0x000fe200030e0619 */
[----:B------:R-:W-:Y:S02]  /*4960*/  IADD3 R6, P5, PT, R6, R49, RZ ;  /* 0x0000003106067210 */ /* 0x000fe40007fbe0ff */
[----:B------:R-:W-:Y:S01]  /*4970*/  LDGSTS.E [R123+0x6200], desc[UR22][R54.64], P3 ;  /* 0x06200000367b7fae */ /* 0x000fe200099a1016 */
[----:B------:R-:W-:Y:S02]  /*4980*/  IADD3 R4, P6, PT, R4, R112, RZ ;  /* 0x0000007004047210 */ /* 0x000fe40007fde0ff */
[----:B------:R-:W-:Y:S01]  /*4990*/  IMAD.X R8, R8, 0x1, R51, P5 ;  /* 0x0000000108087824 */ /* 0x000fe200028e0633 */
[----:B------:R1:W-:Y:S02]  /*49a0*/  LDGSTS.E [R123+0x6600], desc[UR22][R56.64], P3 ;  /* 0x06600000387b7fae */ /* 0x0003e400099a1016 */
[----:B------:R-:W-:-:S02]  /*49b0*/  IMAD.X R5, R5, 0x1, R114, P6 ;  /* 0x0000000105057824 */ /* 0x000fc400030e0672 */
[----:B------:R2:W-:Y:S04]  /*49c0*/  LDGSTS.E [R123+0x6a00], desc[UR22][R58.64], P3 ;  /* 0x06a000003a7b7fae */ /* 0x0005e800099a1016 */
[----:B------:R2:W-:Y:S01]  /*49d0*/  LDGSTS.E [R123+0x6e00], desc[UR22][R60.64], P3 ;  /* 0x06e000003c7b7fae */ /* 0x0005e200099a1016 */
[----:B------:R-:W-:-:S03]  /*49e0*/  ISETP.NE.U32.AND P3, PT, R7, UR7, PT ;  /* 0x0000000707007c0c */ /* 0x000fc6000bf65070 */
[----:B------:R-:W0:Y:S01]  /*49f0*/  LDGDEPBAR ;  /* 0x00000000000079af */ /* 0x000e220000000000 */
[----:B-1----:R-:W-:-:S09]  /*4a00*/  IMAD.U32 R56, RZ, RZ, UR4 ;  /* 0x00000004ff387e24 */ /* 0x002fd2000f8e00ff */
[----:B--2---:R-:W-:Y:S05]  /*4a10*/  @P3 BRA `(.L_x_10) ;  /* 0xfffffff0006c3947 */ /* 0x004fea000383ffff */
.L_x_7:
[----:B------:R-:W-:Y:S05]  /*4a20*/  @!P2 BRA `(.L_x_11) ;  /* 0x000000000010a947 */ /* 0x000fea0003800000 */
[----:B------:R-:W-:-:S06]  /*4a30*/  USHF.L.U32 UR4, UR4, 0x1f, URZ ;  /* 0x0000001f04047899 */ /* 0x000fcc00080006ff */
[----:B------:R-:W-:-:S04]  /*4a40*/  IMAD.U32 R4, RZ, RZ, UR4 ;  /* 0x00000004ff047e24 */ /* 0x000fc8000f8e00ff */
[----:B------:R-:W2:Y:S02]  /*4a50*/  SYNCS.PHASECHK.TRANS64.TRYWAIT P2, [UR13], R4 ;  /* 0x00000004ff0075a7 */ /* 0x000ea4000804110d */
[----:B--2---:R-:W-:Y:S05]  /*4a60*/  @!P2 BRA `(.L_x_12) ;  /* 0x0000000c0008a947 */ /* 0x004fea0003800000 */
.L_x_11:
[----:B------:R-:W-:-:S04]  /*4a70*/  DEPBAR.LE SB0, 0x0 ;  /* 0x000080000000791a */ /* 0x000fc80000000000 */
[----:B------:R-:W-:Y:S01]  /*4a80*/  BAR.SYNC.DEFER_BLOCKING 0x0 ;  /* 0x0000000000007b1d */ /* 0x000fe20000010000 */
[C---:B------:R-:W-:Y:S01]  /*4a90*/  IMAD.SHL.U32 R23, R21.reuse, 0x10, RZ ;  /* 0x0000001015177824 */ /* 0x040fe200078e00ff */
[----:B------:R-:W-:Y:S01]  /*4aa0*/  USHF.L.U32 UR10, UR10, 0x5, URZ ;  /* 0x000000050a0a7899 */ /* 0x000fe200080006ff */
[----:B------:R-:W-:-:S03]  /*4ab0*/  IMAD.SHL.U32 R24, R21, 0x80, RZ ;  /* 0x0000008015187824 */ /* 0x000fc600078e00ff */
[----:B------:R-:W-:Y:S02]  /*4ac0*/  LOP3.LUT R21, R23, 0xf0, RZ, 0xc0, !PT ;  /* 0x000000f017157812 */ /* 0x000fe400078ec0ff */
[----:B------:R-:W2:Y:S01]  /*4ad0*/  LDC R31, c[0x0][0x3b8] ;  /* 0x0000ee00ff1f7b82 */ /* 0x000ea20000000800 */
[----:B------:R-:W-:Y:S01]  /*4ae0*/  LOP3.LUT R24, R24, 0x800, RZ, 0xc0, !PT ;  /* 0x0000080018187812 */ /* 0x000fe200078ec0ff */
[----:B------:R-:W-:Y:S01]  /*4af0*/  IMAD.U32 R26, RZ, RZ, UR10 ;  /* 0x0000000aff1a7e24 */ /* 0x000fe2000f8e00ff */
[----:B------:R-:W3:Y:S02]  /*4b00*/  LDCU UR4, c[0x0][0x3b4] ;  /* 0x00007680ff0477ac */ /* 0x000ee40008000800 */
[----:B------:R-:W-:Y:S02]  /*4b10*/  IADD3 R21, PT, PT, R21, UR11, R24 ;  /* 0x0000000b15157c10 */ /* 0x000fe4000fffe018 */
[----:B------:R-:W-:-:S03]  /*4b20*/  LOP3.LUT R3, R3, 0x20, R26, 0xf8, !PT ;  /* 0x0000002003037812 */ /* 0x000fc600078ef81a */
[----:B------:R-:W-:Y:S01]  /*4b30*/  IMAD R21, R22, 0x8, R21 ;  /* 0x0000000816157824 */ /* 0x000fe200078e0215 */
[----:B------:R-:W-:Y:S02]  /*4b40*/  LEA R22, R0, UR11, 0x4 ;  /* 0x0000000b00167c11 */ /* 0x000fe4000f8e20ff */
[----:B------:R-:W-:Y:S01]  /*4b50*/  LOP3.LUT R28, R3, R2, RZ, 0xfc, !PT ;  /* 0x00000002031c7212 */ /* 0x000fe200078efcff */
[----:B------:R-:W4:Y:S02]  /*4b60*/  @!P0 SYNCS.CCTL.IV [UR11+0x9000] ;  /* 0x00900000ff0089b1 */ /* 0x000f24000800000b */
[----:B----4-:R-:W-:Y:S01]  /*4b70*/  BAR.SYNC.DEFER_BLOCKING 0x0 ;  /* 0x0000000000007b1d */ /* 0x010fe20000010000 */
[C---:B------:R-:W-:Y:S02]  /*4b80*/  LOP3.LUT R0, R28.reuse, 0x2, RZ, 0xfc, !PT ;  /* 0x000000021c007812 */ /* 0x040fe400078efcff */
[----:B------:R-:W-:-:S03]  /*4b90*/  LOP3.LUT R3, R28, 0x4, RZ, 0xfc, !PT ;  /* 0x000000041c037812 */ /* 0x000fc600078efcff */
[----:B------:R-:W-:Y:S01]  /*4ba0*/  LDTM.16dp32bit_t0_t15.x16 R4, tmem[UR12] ;  /* 0x0000000c000479ee */ /* 0x000fe20008a00000 */
[----:B------:R-:W4:Y:S01]  /*4bb0*/  LDTM.16dp32bit_t16_t31.x16 R4, tmem[UR12+0x10] ;  /* 0x0000100c000479ee */ /* 0x000f220008a20000 */
[----:B------:R-:W5:Y:S01]  /*4bc0*/  LDCU.128 UR12, c[0x0][0x390] ;  /* 0x00007200ff0c77ac */ /* 0x000f620008000c00 */
[----:B------:R-:W1:Y:S01]  /*4bd0*/  @!P0 SYNCS.CCTL.IV [UR11+0x9008] ;  /* 0x00900800ff0089b1 */ /* 0x000e62000800000b */
[----:B------:R-:W-:Y:S01]  /*4be0*/  NOP ;  /* 0x0000000000007918 */ /* 0x000fe20000000000 */
[C---:B-----5:R-:W-:Y:S01]  /*4bf0*/  ISETP.GE.AND P0, PT, R20.reuse, UR14, PT ;  /* 0x0000000e14007c0c */ /* 0x060fe2000bf06270 */
[----:B---3--:R-:W-:-:S03]  /*4c00*/  IMAD R20, R20, UR4, RZ ;  /* 0x0000000414147c24 */ /* 0x008fc6000f8e02ff */
[----:B------:R-:W-:Y:S01]  /*4c10*/  ISETP.LT.AND P3, PT, R0, UR15, !P0 ;  /* 0x0000000f00007c0c */ /* 0x000fe2000c761270 */
[----:B----4-:R-:W-:Y:S01]  /*4c20*/  IMAD.MOV.U32 R32, RZ, RZ, R4 ;  /* 0x000000ffff207224 */ /* 0x010fe200078e0004 */
[----:B------:R-:W-:Y:S01]  /*4c30*/  ISETP.LT.AND P4, PT, R28, UR15, !P0 ;  /* 0x0000000f1c007c0c */ /* 0x000fe2000c781270 */
[----:B------:R-:W-:Y:S02]  /*4c40*/  IMAD.MOV.U32 R4, RZ, RZ, R5 ;  /* 0x000000ffff047224 */ /* 0x000fe400078e0005 */
[----:B------:R-:W-:Y:S02]  /*4c50*/  IMAD.MOV.U32 R33, RZ, RZ, R6 ;  /* 0x000000ffff217224 */ /* 0x000fe400078e0006 */
[----:B------:R-:W-:Y:S02]  /*4c60*/  IMAD.MOV.U32 R5, RZ, RZ, R7 ;  /* 0x000000ffff057224 */ /* 0x000fe400078e0007 */
[----:B------:R-:W-:Y:S02]  /*4c70*/  IMAD.MOV.U32 R34, RZ, RZ, R8 ;  /* 0x000000ffff227224 */ /* 0x000fe400078e0008 */
[----:B------:R-:W-:-:S02]  /*4c80*/  IMAD.MOV.U32 R35, RZ, RZ, R10 ;  /* 0x000000ffff237224 */ /* 0x000fc400078e000a */
[----:B------:R-:W-:Y:S02]  /*4c90*/  IMAD.MOV.U32 R6, RZ, RZ, R9 ;  /* 0x000000ffff067224 */ /* 0x000fe400078e0009 */
[----:B------:R-:W-:Y:S01]  /*4ca0*/  IMAD.MOV.U32 R7, RZ, RZ, R11 ;  /* 0x000000ffff077224 */ /* 0x000fe200078e000b */
[----:B-1----:R1:W-:Y:S01]  /*4cb0*/  STS.128 [R21], R32 ;  /* 0x0000002015007388 */ /* 0x0023e20000000c00 */
[----:B------:R-:W-:Y:S01]  /*4cc0*/  IMAD.MOV.U32 R36, RZ, RZ, R12 ;  /* 0x000000ffff247224 */ /* 0x000fe200078e000c */
[C---:B------:R-:W-:Y:S01]  /*4cd0*/  LOP3.LUT R12, R28.reuse, 0x6, RZ, 0xfc, !PT ;  /* 0x000000061c0c7812 */ /* 0x040fe200078efcff */
[----:B------:R-:W-:Y:S01]  /*4ce0*/  IMAD.MOV.U32 R37, RZ, RZ, R14 ;  /* 0x000000ffff257224 */ /* 0x000fe200078e000e */
[----:B------:R-:W-:Y:S01]  /*4cf0*/  STS.128 [R21+0x400], R4 ;  /* 0x0004000415007388 */ /* 0x000fe20000000c00 */
[----:B------:R-:W-:Y:S01]  /*4d00*/  IMAD.MOV.U32 R38, RZ, RZ, R16 ;  /* 0x000000ffff267224 */ /* 0x000fe200078e0010 */
[C---:B------:R-:W-:Y:S01]  /*4d10*/  LOP3.LUT R14, R28.reuse, 0x8, RZ, 0xfc, !PT ;  /* 0x000000081c0e7812 */ /* 0x040fe200078efcff */
[----:B------:R-:W-:Y:S01]  /*4d20*/  IMAD.MOV.U32 R39, RZ, RZ, R18 ;  /* 0x000000ffff277224 */ /* 0x000fe200078e0012 */
[----:B------:R-:W-:Y:S01]  /*4d30*/  BAR.SYNC.DEFER_BLOCKING 0x0 ;  /* 0x0000000000007b1d */ /* 0x000fe20000010000 */
[C---:B--2---:R-:W-:Y:S01]  /*4d40*/  IMAD R0, R28.reuse, R31, RZ ;  /* 0x0000001f1c007224 */ /* 0x044fe200078e02ff */
[----:B------:R-:W-:-:S02]  /*4d50*/  LOP3.LUT R16, R28, 0xa, RZ, 0xfc, !PT ;  /* 0x0000000a1c107812 */ /* 0x000fc400078efcff */
[----:B------:R-:W-:Y:S01]  /*4d60*/  LOP3.LUT R18, R28, 0xc, RZ, 0xfc, !PT ;  /* 0x0000000c1c127812 */ /* 0x000fe200078efcff */
[----:B-1----:R-:W-:Y:S02]  /*4d70*/  IMAD.MOV.U32 R32, RZ, RZ, R13 ;  /* 0x000000ffff207224 */ /* 0x002fe400078e000d */
[----:B------:R-:W-:Y:S02]  /*4d80*/  IMAD.MOV.U32 R33, RZ, RZ, R15 ;  /* 0x000000ffff217224 */ /* 0x000fe400078e000f */
[----:B------:R-:W-:Y:S02]  /*4d90*/  IMAD.MOV.U32 R34, RZ, RZ, R17 ;  /* 0x000000ffff227224 */ /* 0x000fe400078e0011 */
[----:B------:R-:W-:Y:S01]  /*4da0*/  IMAD.MOV.U32 R35, RZ, RZ, R19 ;  /* 0x000000ffff237224 */ /* 0x000fe200078e0013 */
[----:B------:R-:W-:Y:S01]  /*4db0*/  LEA R19, P2, R20, UR12, 0x2 ;  /* 0x0000000c14137c11 */ /* 0x000fe2000f8410ff */
[----:B------:R-:W-:-:S03]  /*4dc0*/  IMAD R13, R31, 0x2, R0 ;  /* 0x000000021f0d7824 */ /* 0x000fc600078e0200 */
[----:B------:R-:W-:Y:S02]  /*4dd0*/  LEA.HI.X.SX32 R29, R20, UR13, 0x2, P2 ;  /* 0x0000000d141d7c11 */ /* 0x000fe400090f16ff */
[C---:B------:R-:W-:Y:S02]  /*4de0*/  LEA R2, P5, R0.reuse, R19, 0x2 ;  /* 0x0000001300027211 */ /* 0x040fe400078a10ff */
[----:B------:R-:W-:Y:S01]  /*4df0*/  ISETP.LT.AND P2, PT, R3, UR15, !P0 ;  /* 0x0000000f03007c0c */ /* 0x000fe2000c741270 */
[----:B------:R-:W1:Y:S01]  /*4e00*/  LDS.128 R24, [R22] ;  /* 0x0000000016187984 */ /* 0x000e620000000c00 */
[----:B------:R-:W-:Y:S01]  /*4e10*/  LEA.HI.X.SX32 R3, R0, R29, 0x2, P5 ;  /* 0x0000001d00037211 */ /* 0x000fe200028f16ff */
[----:B------:R-:W-:Y:S01]  /*4e20*/  IMAD R0, R31, 0x2, R13 ;  /* 0x000000021f007824 */ /* 0x000fe200078e020d */
[----:B------:R-:W-:Y:S01]  /*4e30*/  ISETP.LT.AND P5, PT, R12, UR15, !P0 ;  /* 0x0000000f0c007c0c */ /* 0x000fe2000c7a1270 */
[----:B------:R-:W-:Y:S01]  /*4e40*/  LDS.128 R4, [R22+0x800] ;  /* 0x0008000016047984 */ /* 0x000fe20000000c00 */
[----:B------:R-:W-:Y:S01]  /*4e50*/  BAR.SYNC.DEFER_BLOCKING 0x0 ;  /* 0x0000000000007b1d */ /* 0x000fe20000010000 */
[----:B------:R-:W-:Y:S01]  /*4e60*/  LEA R12, P6, R13, R19, 0x2 ;  /* 0x000000130d0c7211 */ /* 0x000fe200078c10ff */
[----:B------:R-:W-:Y:S01]  /*4e70*/  IMAD R17, R31, 0x2, R0 ;  /* 0x000000021f117824 */ /* 0x000fe200078e0200 */
[----:B------:R-:W-:-:S02]  /*4e80*/  LOP3.LUT R20, R28, 0x12, RZ, 0xfc, !PT ;  /* 0x000000121c147812 */ /* 0x000fc400078efcff */
[----:B------:R-:W-:Y:S01]  /*4e90*/  LEA.HI.X.SX32 R13, R13, R29, 0x2, P6 ;  /* 0x0000001d0d0d7211 */ /* 0x000fe200030f16ff */
[----:B------:R-:W-:Y:S04]  /*4ea0*/  STS.128 [R21], R36 ;  /* 0x0000002415007388 */ /* 0x000fe80000000c00 */
[----:B------:R-:W-:Y:S01]  /*4eb0*/  STS.128 [R21+0x400], R32 ;  /* 0x0004002015007388 */ /* 0x000fe20000000c00 */
[----:B------:R-:W-:Y:S06]  /*4ec0*/  BAR.SYNC.DEFER_BLOCKING 0x0 ;  /* 0x0000000000007b1d */ /* 0x000fec0000010000 */
[----:B------:R-:W2:Y:S04]  /*4ed0*/  LDS.128 R8, [R22] ;  /* 0x0000000016087984 */ /* 0x000ea80000000c00 */
[----:B-1----:R1:W-:Y:S01]  /*4ee0*/  @P4 STG.E desc[UR22][R2.64], R24 ;  /* 0x0000001802004986 */ /* 0x0023e2000c101916 */
[----:B------:R-:W-:-:S02]  /*4ef0*/  ISETP.LT.AND P4, PT, R14, UR15, !P0 ;  /* 0x0000000f0e007c0c */ /* 0x000fc4000c781270 */
[----:B------:R-:W-:Y:S01]  /*4f00*/  LEA R14, P6, R0, R19, 0x2 ;  /* 0x00000013000e7211 */ /* 0x000fe200078c10ff */
[----:B------:R3:W-:Y:S01]  /*4f10*/  @P3 STG.E desc[UR22][R12.64], R25 ;  /* 0x000000190c003986 */ /* 0x0007e2000c101916 */
[----:B------:R-:W-:Y:S02]  /*4f20*/  ISETP.LT.AND P3, PT, R16, UR15, !P0 ;  /* 0x0000000f10007c0c */ /* 0x000fe4000c761270 */
[----:B------:R-:W-:Y:S01]  /*4f30*/  LEA.HI.X.SX32 R15, R0, R29, 0x2, P6 ;  /* 0x0000001d000f7211 */ /* 0x000fe200030f16ff */
[----:B------:R-:W-:Y:S01]  /*4f40*/  IMAD R0, R31, 0x2, R17 ;  /* 0x000000021f007824 */ /* 0x000fe200078e0211 */
[----:B------:R-:W-:-:S03]  /*4f50*/  LEA R16, P6, R17, R19, 0x2 ;  /* 0x0000001311107211 */ /* 0x000fc600078c10ff */
[----:B------:R4:W-:Y:S01]  /*4f60*/  @P2 STG.E desc[UR22][R14.64], R26 ;  /* 0x0000001a0e002986 */ /* 0x0009e2000c101916 */
[----:B------:R-:W-:Y:S02]  /*4f70*/  LEA.HI.X.SX32 R17, R17, R29, 0x2, P6 ;  /* 0x0000001d11117211 */ /* 0x000fe400030f16ff */
[----:B-1----:R-:W-:Y:S01]  /*4f80*/  LEA R2, P6, R0, R19, 0x2 ;  /* 0x0000001300027211 */ /* 0x002fe200078c10ff */
[C---:B---3--:R-:W-:Y:S01]  /*4f90*/  IMAD R13, R31.reuse, 0x2, R0 ;  /* 0x000000021f0d7824 */ /* 0x048fe200078e0200 */
[----:B------:R-:W-:Y:S01]  /*4fa0*/  LOP3.LUT R12, R28, 0xe, RZ, 0xfc, !PT ;  /* 0x0000000e1c0c7812 */ /* 0x000fe200078efcff */
[----:B------:R1:W-:Y:S01]  /*4fb0*/  @P5 STG.E desc[UR22][R16.64], R27 ;  /* 0x0000001b10005986 */ /* 0x0003e2000c101916 */
[----:B------:R-:W-:Y:S01]  /*4fc0*/  LEA.HI.X.SX32 R3, R0, R29, 0x2, P6 ;  /* 0x0000001d00037211 */ /* 0x000fe200030f16ff */
[----:B------:R-:W-:Y:S01]  /*4fd0*/  IMAD R0, R31, 0x2, R13 ;  /* 0x000000021f007824 */ /* 0x000fe200078e020d */
[----:B------:R-:W-:Y:S02]  /*4fe0*/  ISETP.LT.AND P2, PT, R18, UR15, !P0 ;  /* 0x0000000f12007c0c */ /* 0x000fe4000c741270 */
[----:B------:R-:W-:-:S02]  /*4ff0*/  ISETP.LT.AND P5, PT, R12, UR15, !P0 ;  /* 0x0000000f0c007c0c */ /* 0x000fc4000c7a1270 */
[----:B------:R-:W-:Y:S02]  /*5000*/  LOP3.LUT R18, R28, 0x10, RZ, 0xfc, !PT ;  /* 0x000000101c127812 */ /* 0x000fe400078efcff */
[----:B------:R-:W-:-:S04]  /*5010*/  LEA R12, P6, R13, R19, 0x2 ;  /* 0x000000130d0c7211 */ /* 0x000fc800078c10ff */
[----:B------:R-:W-:Y:S02]  /*5020*/  LEA.HI.X.SX32 R13, R13, R29, 0x2, P6 ;  /* 0x0000001d0d0d7211 */ /* 0x000fe400030f16ff */
[----:B----4-:R-:W-:Y:S01]  /*5030*/  LEA R14, P6, R0, R19, 0x2 ;  /* 0x00000013000e7211 */ /* 0x010fe200078c10ff */
[----:B--2---:R2:W-:Y:S01]  /*5040*/  @P4 STG.E desc[UR22][R2.64], R8 ;  /* 0x0000000802004986 */ /* 0x0045e2000c101916 */
[----:B------:R-:W-:Y:S01]  /*5050*/  ISETP.LT.AND P4, PT, R18, UR15, !P0 ;  /* 0x0000000f12007c0c */ /* 0x000fe2000c781270 */
[C---:B------:R-:W-:Y:S01]  /*5060*/  IMAD R18, R31.reuse, 0x2, R0 ;  /* 0x000000021f127824 */ /* 0x040fe200078e0200 */
[----:B------:R-:W-:Y:S01]  /*5070*/  LEA.HI.X.SX32 R15, R0, R29, 0x2, P6 ;  /* 0x0000001d000f7211 */ /* 0x000fe200030f16ff */
[----:B------:R3:W-:Y:S01]  /*5080*/  @P3 STG.E desc[UR22][R12.64], R9 ;  /* 0x000000090c003986 */ /* 0x0007e2000c101916 */
[----:B------:R-:W-:Y:S01]  /*5090*/  ISETP.LT.AND P3, PT, R20, UR15, !P0 ;  /* 0x0000000f14007c0c */ /* 0x000fe2000c761270 */
[----:B------:R-:W-:Y:S01]  /*50a0*/  IMAD R0, R31, 0x2, R18 ;  /* 0x000000021f007824 */ /* 0x000fe200078e0212 */
[C---:B-1----:R-:W-:Y:S01]  /*50b0*/  LEA R16, P6, R18.reuse, R19, 0x2 ;  /* 0x0000001312107211 */ /* 0x042fe200078c10ff */
[----:B------:R-:W-:Y:S03]  /*50c0*/  @P2 STG.E desc[UR22][R14.64], R10 ;  /* 0x0000000a0e002986 */ /* 0x000fe6000c101916 */
[----:B------:R-:W-:Y:S01]  /*50d0*/  LEA.HI.X.SX32 R17, R18, R29, 0x2, P6 ;  /* 0x0000001d12117211 */ /* 0x000fe200030f16ff */
[----:B------:R-:W1:Y:S01]  /*50e0*/  LDS.128 R20, [R22+0x800] ;  /* 0x0008000016147984 */ /* 0x000e620000000c00 */
[----:B--2---:R-:W-:-:S02]  /*50f0*/  LOP3.LUT R2, R28, 0x14, RZ, 0xfc, !PT ;  /* 0x000000141c027812 */ /* 0x004fc400078efcff */
[----:B------:R-:W-:Y:S01]  /*5100*/  LOP3.LUT R3, R28, 0x16, RZ, 0xfc, !PT ;  /* 0x000000161c037812 */ /* 0x000fe200078efcff */
[----:B---3--:R-:W-:Y:S01]  /*5110*/  IMAD R9, R31, 0x2, R0 ;  /* 0x000000021f097824 */ /* 0x008fe200078e0200 */
[----:B------:R-:W-:Y:S01]  /*5120*/  ISETP.LT.AND P2, PT, R2, UR15, !P0 ;  /* 0x0000000f02007c0c */ /* 0x000fe2000c741270 */
[----:B------:R2:W-:Y:S01]  /*5130*/  @P5 STG.E desc[UR22][R16.64], R11 ;  /* 0x0000000b10005986 */ /* 0x0005e2000c101916 */
[C---:B------:R-:W-:Y:S02]  /*5140*/  LEA R2, P6, R0.reuse, R19, 0x2 ;  /* 0x0000001300027211 */ /* 0x040fe400078c10ff */
[----:B------:R-:W-:Y:S02]  /*5150*/  ISETP.LT.AND P5, PT, R3, UR15, !P0 ;  /* 0x0000000f03007c0c */ /* 0x000fe4000c7a1270 */
[----:B------:R-:W-:Y:S01]  /*5160*/  LEA.HI.X.SX32 R3, R0, R29, 0x2, P6 ;  /* 0x0000001d00037211 */ /* 0x000fe200030f16ff */
[----:B------:R-:W-:Y:S01]  /*5170*/  IMAD R0, R31, 0x2, R9 ;  /* 0x000000021f007824 */ /* 0x000fe200078e0209 */
[----:B------:R-:W-:-:S02]  /*5180*/  LEA R8, P6, R9, R19, 0x2 ;  /* 0x0000001309087211 */ /* 0x000fc400078c10ff */
[----:B------:R-:W-:Y:S01]  /*5190*/  LOP3.LUT R13, R28, 0x18, RZ, 0xfc, !PT ;  /* 0x000000181c0d7812 */ /* 0x000fe200078efcff */
[----:B------:R3:W-:Y:S01]  /*51a0*/  @P4 STG.E desc[UR22][R2.64], R4 ;  /* 0x0000000402004986 */ /* 0x0007e2000c101916 */
[----:B------:R-:W-:Y:S01]  /*51b0*/  LEA.HI.X.SX32 R9, R9, R29, 0x2, P6 ;  /* 0x0000001d09097211 */ /* 0x000fe200030f16ff */
[----:B--2---:R-:W-:Y:S01]  /*51c0*/  IMAD R11, R31, 0x2, R0 ;  /* 0x000000021f0b7824 */ /* 0x004fe200078e0200 */
[C---:B------:R-:W-:Y:S02]  /*51d0*/  LEA R12, P6, R0.reuse, R19, 0x2 ;  /* 0x00000013000c7211 */ /* 0x040fe400078c10ff */
[----:B------:R-:W-:Y:S01]  /*51e0*/  ISETP.LT.AND P4, PT, R13, UR15, !P0 ;  /* 0x0000000f0d007c0c */ /* 0x000fe2000c781270 */
[----:B------:R2:W-:Y:S01]  /*51f0*/  @P3 STG.E desc[UR22][R8.64], R5 ;  /* 0x0000000508003986 */ /* 0x0005e2000c101916 */
[----:B------:R-:W-:Y:S01]  /*5200*/  LEA.HI.X.SX32 R13, R0, R29, 0x2, P6 ;  /* 0x0000001d000d7211 */ /* 0x000fe200030f16ff */
[----:B------:R-:W-:Y:S01]  /*5210*/  IMAD R0, R31, 0x2, R11 ;  /* 0x000000021f007824 */ /* 0x000fe200078e020b */
[----:B------:R-:W-:-:S02]  /*5220*/  LOP3.LUT R10, R28, 0x1a, RZ, 0xfc, !PT ;  /* 0x0000001a1c0a7812 */ /* 0x000fc400078efcff */
[----:B------:R-:W-:Y:S01]  /*5230*/  LOP3.LUT R16, R28, 0x1c, RZ, 0xfc, !PT ;  /* 0x0000001c1c107812 */ /* 0x000fe200078efcff */
[----:B------:R4:W-:Y:S01]  /*5240*/  @P2 STG.E desc[UR22][R12.64], R6 ;  /* 0x000000060c002986 */ /* 0x0009e2000c101916 */
[----:B------:R-:W-:Y:S01]  /*5250*/  IMAD R14, R31, 0x2, R0 ;  /* 0x000000021f0e7824 */ /* 0x000fe200078e0200 */
[----:B---3--:R-:W-:Y:S02]  /*5260*/  LEA R2, P2, R11, R19, 0x2 ;  /* 0x000000130b027211 */ /* 0x008fe400078410ff */
[----:B------:R-:W-:Y:S01]  /*5270*/  ISETP.LT.AND P3, PT, R10, UR15, !P0 ;  /* 0x0000000f0a007c0c */ /* 0x000fe2000c761270 */
[----:B------:R-:W-:Y:S01]  /*5280*/  IMAD R15, R31, 0x2, R14 ;  /* 0x000000021f0f7824 */ /* 0x000fe200078e020e */
[----:B------:R-:W-:Y:S02]  /*5290*/  LEA.HI.X.SX32 R3, R11, R29, 0x2, P2 ;  /* 0x0000001d0b037211 */ /* 0x000fe400010f16ff */
[-C--:B------:R-:W-:Y:S02]  /*52a0*/  LEA R10, P6, R0, R19.reuse, 0x2 ;  /* 0x00000013000a7211 */ /* 0x080fe400078c10ff */
[----:B------:R-:W-:Y:S01]  /*52b0*/  LEA R4, P2, R14, R19, 0x2 ;  /* 0x000000130e047211 */ /* 0x000fe200078410ff */
[----:B------:R3:W-:Y:S01]  /*52c0*/  @P5 STG.E desc[UR22][R2.64], R7 ;  /* 0x0000000702005986 */ /* 0x0007e2000c101916 */
[----:B------:R-:W-:-:S02]  /*52d0*/  LOP3.LUT R28, R28, 0x1e, RZ, 0xfc, !PT ;  /* 0x0000001e1c1c7812 */ /* 0x000fc400078efcff */
[-C--:B------:R-:W-:Y:S01]  /*52e0*/  LEA.HI.X.SX32 R11, R0, R29.reuse, 0x2, P6 ;  /* 0x0000001d000b7211 */ /* 0x080fe200030f16ff */
[----:B------:R-:W-:Y:S01]  /*52f0*/  IMAD R0, R31, 0x2, R15 ;  /* 0x000000021f007824 */ /* 0x000fe200078e020f */
[----:B--2---:R-:W-:Y:S02]  /*5300*/  LEA.HI.X.SX32 R5, R14, R29, 0x2, P2 ;  /* 0x0000001d0e057211 */ /* 0x004fe400010f16ff */
[C---:B------:R-:W-:Y:S01]  /*5310*/  LEA R8, P6, R15.reuse, R19, 0x2 ;  /* 0x000000130f087211 */ /* 0x040fe200078c10ff */
[----:B-1----:R3:W-:Y:S01]  /*5320*/  @P4 STG.E desc[UR22][R10.64], R20 ;  /* 0x000000140a004986 */ /* 0x0027e2000c101916 */
[----:B------:R-:W-:Y:S02]  /*5330*/  ISETP.LT.AND P2, PT, R16, UR15, !P0 ;  /* 0x0000000f10007c0c */ /* 0x000fe4000c741270 */
[----:B------:R-:W-:Y:S01]  /*5340*/  ISETP.LT.AND P0, PT, R28, UR15, !P0 ;  /* 0x0000000f1c007c0c */ /* 0x000fe2000c701270 */
[----:B------:R3:W-:Y:S01]  /*5350*/  @P3 STG.E desc[UR22][R4.64], R21 ;  /* 0x0000001504003986 */ /* 0x0007e2000c101916 */
[----:B------:R-:W-:-:S02]  /*5360*/  LEA.HI.X.SX32 R9, R15, R29, 0x2, P6 ;  /* 0x0000001d0f097211 */ /* 0x000fc400030f16ff */
[----:B----4-:R-:W-:-:S04]  /*5370*/  LEA R12, P6, R0, R19, 0x2 ;  /* 0x00000013000c7211 */ /* 0x010fc800078c10ff */
[----:B------:R-:W-:-:S03]  /*5380*/  LEA.HI.X.SX32 R13, R0, R29, 0x2, P6 ;  /* 0x0000001d000d7211 */ /* 0x000fc600030f16ff */
[----:B------:R3:W-:Y:S04]  /*5390*/  @P2 STG.E desc[UR22][R8.64], R22 ;  /* 0x0000001608002986 */ /* 0x0007e8000c101916 */
[----:B------:R3:W-:Y:S01]  /*53a0*/  @P0 STG.E desc[UR22][R12.64], R23 ;  /* 0x000000170c000986 */ /* 0x0007e2000c101916 */
[----:B------:R-:W-:Y:S06]  /*53b0*/  BAR.SYNC.DEFER_BLOCKING 0x0 ;  /* 0x0000000000007b1d */ /* 0x000fec0000010000 */
[----:B------:R-:W-:Y:S05]  /*53c0*/  @P1 BRA `(.L_x_13) ;  /* 0x00000000009c1947 */ /* 0x000fea0003800000 */
[----:B------:R-:W1:Y:S01]  /*53d0*/  S2UR UR5, SR_CgaCtaId ;  /* 0x00000000000579c3 */ /* 0x000e620000008800 */
[----:B------:R-:W-:Y:S01]  /*53e0*/  NOP ;  /* 0x0000000000007918 */ /* 0x000fe20000000000 */
[----:B------:R-:W-:Y:S01]  /*53f0*/  UMOV UR4, 0x50 ;  /* 0x0000005000047882 */ /* 0x000fe20000000000 */
[----:B------:R-:W-:Y:S02]  /*5400*/  IMAD.U32 R0, RZ, RZ, UR21 ;  /* 0x00000015ff007e24 */ /* 0x000fe4000f8e00ff */
[----:B---3--:R-:W-:-:S03]  /*5410*/  IMAD.MOV.U32 R3, RZ, RZ, 0x1 ;  /* 0x00000001ff037424 */ /* 0x008fc600078e00ff */
[----:B------:R-:W-:-:S04]  /*5420*/  LOP3.LUT R0, R0, 0xffff, RZ, 0xc0, !PT ;  /* 0x0000ffff00007812 */ /* 0x000fc800078ec0ff */
[----:B------:R-:W-:-:S05]  /*5430*/  SHF.R.U32.HI R0, RZ, 0x5, R0 ;  /* 0x00000005ff007819 */ /* 0x000fca0000011600 */
[----:B------:R-:W-:Y:S01]  /*5440*/  VIADD R2, R0, 0x10 ;  /* 0x0000001000027836 */ /* 0x000fe20000000000 */
[----:B------:R-:W-:Y:S01]  /*5450*/  SHF.L.U32 R0, R3, R0, RZ ;  /* 0x0000000003007219 */ /* 0x000fe200000006ff */
[----:B-1----:R-:W-:-:S03]  /*5460*/  ULEA UR6, UR5, UR4, 0x18 ;  /* 0x0000000405067291 */ /* 0x002fc6000f8ec0ff */
[----:B------:R-:W-:-:S04]  /*5470*/  SHF.L.U32 R3, R3, R2, RZ ;  /* 0x0000000203037219 */ /* 0x000fc800000006ff */
[----:B------:R-:W-:Y:S02]  /*5480*/  LOP3.LUT R0, R3, R0, RZ, 0xfc, !PT ;  /* 0x0000000003007212 */ /* 0x000fe400078efcff */
[----:B------:R-:W1:Y:S02]  /*5490*/  LDS R5, [UR6] ;  /* 0x00000006ff057984 */ /* 0x000e640008000800 */
[C---:B------:R-:W-:Y:S02]  /*54a0*/  LOP3.LUT R2, R0.reuse, 0xffff, RZ, 0xc0, !PT ;  /* 0x0000ffff00027812 */ /* 0x040fe400078ec0ff */
[----:B-1----:R-:W-:-:S04]  /*54b0*/  LOP3.LUT R3, R0, 0xffff, R5, 0x80, !PT ;  /* 0x0000ffff00037812 */ /* 0x002fc800078e8005 */
[----:B------:R-:W-:-:S13]  /*54c0*/  ISETP.NE.AND P0, PT, R3, R2, PT ;  /* 0x000000020300720c */ /* 0x000fda0003f05270 */
[----:B------:R-:W-:Y:S05]  /*54d0*/  @P0 BRA `(.L_x_14) ;  /* 0x0000000000500947 */ /* 0x000fea0003800000 */
[----:B------:R-:W-:Y:S02]  /*54e0*/  SHF.R.U32.HI R5, RZ, 0x10, R5 ;  /* 0x00000010ff057819 */ /* 0x000fe40000011605 */
[----:B------:R-:W-:-:S04]  /*54f0*/  SHF.R.U32.HI R2, RZ, 0x10, R0 ;  /* 0x00000010ff027819 */ /* 0x000fc80000011600 */
[----:B------:R-:W-:-:S04]  /*5500*/  LOP3.LUT R5, R5, R2, RZ, 0xc0, !PT ;  /* 0x0000000205057212 */ /* 0x000fc800078ec0ff */
[----:B------:R-:W-:-:S13]  /*5510*/  ISETP.NE.AND P0, PT, R5, R2, PT ;  /* 0x000000020500720c */ /* 0x000fda0003f05270 */
[----:B------:R-:W-:Y:S05]  /*5520*/  @P0 BRA `(.L_x_15) ;  /* 0x0000000000300947 */ /* 0x000fea0003800000 */
[----:B------:R-:W-:Y:S01]  /*5530*/  R2UR UR4, R0 ;  /* 0x00000000000472ca */ /* 0x000fe200000e0000 */
[----:B------:R-:W-:Y:S01]  /*5540*/  VOTEU.ANY UR5, UPT, PT ;  /* 0x0000000000057886 */ /* 0x000fe200038e0100 */
[----:B------:R-:W1:Y:S01]  /*5550*/  S2R R0, SR_LANEID ;  /* 0x0000000000007919 */ /* 0x000e620000000000 */
[----:B------:R-:W-:-:S10]  /*5560*/  UFLO.U32 UR5, UR5 ;  /* 0x00000005000572bd */ /* 0x000fd400080e0000 */
[----:B------:R-:W-:-:S06]  /*5570*/  ULOP3.LUT UR4, URZ, UR4, URZ, 0x33, !UPT ;  /* 0x00000004ff047292 */ /* 0x000fcc000f8e33ff */
[----:B------:R-:W-:-:S04]  /*5580*/  IMAD.U32 R2, RZ, RZ, UR4 ;  /* 0x00000004ff027e24 */ /* 0x000fc8000f8e00ff */
[----:B------:R-:W2:Y:S02]  /*5590*/  REDUX UR7, R2 ;  /* 0x00000000020773c4 */ /* 0x000ea40000000000 */
[----:B------:R4:W-:Y:S01]  /*55a0*/  UTCATOMSWS.AND URZ, UR4 ;  /* 0x0000000400ff79e3 */ /* 0x0009e20008000000 */
[----:B-1----:R-:W-:Y:S01]  /*55b0*/  ISETP.EQ.U32.AND P0, PT, R0, UR5, PT ;  /* 0x0000000500007c0c */ /* 0x002fe2000bf02070 */
[----:B--2---:R-:W-:-:S12]  /*55c0*/  IMAD.U32 R0, RZ, RZ, UR7 ;  /* 0x00000007ff007e24 */ /* 0x004fd8000f8e00ff */
[----:B------:R4:W-:Y:S01]  /*55d0*/  @P0 ATOMS.AND RZ, [UR6], R0 ;  /* 0x00000000ffff098c */ /* 0x0009e2000a800006 */
[----:B------:R-:W-:Y:S05]  /*55e0*/  BRA `(.L_x_13) ;  /* 0x0000000000147947 */ /* 0x000fea0003800000 */
.L_x_15:
[----:B------:R-:W-:-:S07]  /*55f0*/  MOV R2, 0x5610 ;  /* 0x0000561000027802 */ /* 0x000fce0000000f00 */
[----:B------:R-:W-:Y:S05]  /*5600*/  CALL.REL.NOINC `($__internal_0_$__cuda_sm10x_tcgen05_guardrail_trap_col_being_dealloced_not_returned_by_alloc) ;  /* 0x00000000002c7944 */ /* 0x000fea0003c00000 */
[----:B------:R-:W-:Y:S05]  /*5610*/  BRA `(.L_x_13) ;  /* 0x0000000000087947 */ /* 0x000fea0003800000 */
.L_x_14:
[----:B------:R-:W-:-:S07]  /*5620*/  MOV R2, 0x5640 ;  /* 0x0000564000027802 */ /* 0x000fce0000000f00 */
[----:B------:R-:W-:Y:S05]  /*5630*/  CALL.REL.NOINC `($__internal_2_$__cuda_sm10x_tcgen05_guardrail_trap_unallocated_columns_being_dealloced) ;  /* 0x0000000000387944 */ /* 0x000fea0003c00000 */
.L_x_13:
[----:B------:R-:W-:Y:S01]  /*5640*/  NOP ;  /* 0x0000000000007918 */ /* 0x000fe20000000000 */
[----:B----4-:R-:W-:Y:S05]  /*5650*/  EXIT ;  /* 0x000000000000794d */ /* 0x010fea0003800000 */
.L_x_9:
[----:B------:R-:W1:Y:S02]  /*5660*/  SYNCS.PHASECHK.TRANS64.TRYWAIT P5, [UR18], R56 ;  /* 0x00000038ff0075a7 */ /* 0x000e6400080a1112 */
[----:B-1----:R-:W-:Y:S05]  /*5670*/  @!P5 BRA `(.L_x_9) ;  /* 0xfffffffc00f8d947 */ /* 0x002fea000383ffff */
[----:B------:R-:W-:Y:S05]  /*5680*/  BRA `(.L_x_16) ;  /* 0xffffffe800247947 */ /* 0x000fea000383ffff */
.L_x_12:
[----:B------:R-:W2:Y:S02]  /*5690*/  SYNCS.PHASECHK.TRANS64.TRYWAIT P2, [UR13], R4 ;  /* 0x00000004ff0075a7 */ /* 0x000ea4000804110d */
[----:B--2---:R-:W-:Y:S05]  /*56a0*/  @!P2 BRA `(.L_x_12) ;  /* 0xfffffffc00f8a947 */ /* 0x004fea000383ffff */
[----:B------:R-:W-:Y:S05]  /*56b0*/  BRA `(.L_x_11) ;  /* 0xfffffff000ec7947 */ /* 0x000fea000383ffff */
        .weak           $__internal_0_$__cuda_sm10x_tcgen05_guardrail_trap_col_being_dealloced_not_returned_by_alloc
        .type           $__internal_0_$__cuda_sm10x_tcgen05_guardrail_trap_col_being_dealloced_not_returned_by_alloc,@function
        .size           $__internal_0_$__cuda_sm10x_tcgen05_guardrail_trap_col_being_dealloced_not_returned_by_alloc,($__internal_1_$__cuda_sm10x_tcgen05_guardrail_trap_phase_invalid_during_alloc - $__internal_0_$__cuda_sm10x_tcgen05_guardrail_trap_col_being_dealloced_not_returned_by_alloc)
$__internal_0_$__cuda_sm10x_tcgen05_guardrail_trap_col_being_dealloced_not_returned_by_alloc:
[----:B------:R-:W-:Y:S05]  /*56c0*/  BPT.TRAP 0x1 ;  /* 0x000000040000795c */ /* 0x000fea0000300000 */
[----:B------:R-:W-:-:S04]  /*56d0*/  IMAD.MOV.U32 R3, RZ, RZ, 0x0 ;  /* 0x00000000ff037424 */ /* 0x000fc800078e00ff */
[----:B------:R-:W-:Y:S05]  /*56e0*/  RET.REL.NODEC R2 `(matmul_kernel) ;  /* 0xffffffa802447950 */ /* 0x000fea0003c3ffff */
        .weak           $__internal_1_$__cuda_sm10x_tcgen05_guardrail_trap_phase_invalid_during_alloc
        .type           $__internal_1_$__cuda_sm10x_tcgen05_guardrail_trap_phase_invalid_during_alloc,@function
        .size           $__internal_1_$__cuda_sm10x_tcgen05_guardrail_trap_phase_invalid_during_alloc,($__internal_2_$__cuda_sm10x_tcgen05_guardrail_trap_unallocated_columns_being_dealloced - $__internal_1_$__cuda_sm10x_tcgen05_guardrail_trap_phase_invalid_during_alloc)
$__internal_1_$__cuda_sm10x_tcgen05_guardrail_trap_phase_invalid_during_alloc:
[----:B------:R-:W-:Y:S05]  /*56f0*/  BPT.TRAP 0x1 ;  /* 0x000000040000795c */ /* 0x000fea0000300000 */
[----:B------:R-:W-:-:S04]  /*5700*/  IMAD.MOV.U32 R3, RZ, RZ, 0x0 ;  /* 0x00000000ff037424 */ /* 0x000fc800078e00ff */
[----:B------:R-:W-:Y:S05]  /*5710*/  RET.REL.NODEC R2 `(matmul_kernel) ;  /* 0xffffffa802387950 */ /* 0x000fea0003c3ffff */
        .weak           $__internal_2_$__cuda_sm10x_tcgen05_guardrail_trap_unallocated_columns_being_dealloced
        .type           $__internal_2_$__cuda_sm10x_tcgen05_guardrail_trap_unallocated_columns_being_dealloced,@function
        .size           $__internal_2_$__cuda_sm10x_tcgen05_guardrail_trap_unallocated_columns_being_dealloced,(.L_x_20 - $__internal_2_$__cuda_sm10x_tcgen05_guardrail_trap_unallocated_columns_being_dealloced)
$__internal_2_$__cuda_sm10x_tcgen05_guardrail_trap_unallocated_columns_being_dealloced:
[----:B------:R-:W-:Y:S05]  /*5720*/  BPT.TRAP 0x1 ;  /* 0x000000040000795c */ /* 0x000fea0000300000 */
[----:B------:R-:W-:-:S04]  /*5730*/  IMAD.MOV.U32 R3, RZ, RZ, 0x0 ;  /* 0x00000000ff037424 */ /* 0x000fc800078e00ff */
[----:B------:R-:W-:Y:S05]  /*5740*/  RET.REL.NODEC R2 `(matmul_kernel) ;  /* 0xffffffa8022c7950 */ /* 0x000fea0003c3ffff */
.L_x_17:
[----:B------:R-:W-:-:S00]  /*5750*/  BRA `(.L_x_17) ;  /* 0xfffffffc00fc7947 */ /* 0x000fc0000383ffff */
[----:B------:R-:W-:-:S00]  /*5760*/  NOP ;  /* 0x0000000000007918 */ /* 0x000fc00000000000 */
        /* <DEDUP_REMOVED lines=9> */
.L_x_20:


//--------------------- .nv.shared.matmul_kernel  --------------------------
	.section	.nv.shared.matmul_kernel,"aw",@nobits
	.sectionflags	@""
	.align	16
	.zero		1024


//--------------------- .nv.shared.reserved.0     --------------------------
	.section	.nv.shared.reserved.0,"aw",@nobits
	.align	8
	.weak		__nv_reservedSMEM_offset_0_alias
	.size		__nv_reservedSMEM_offset_0_alias, 0, 64
	.other		__nv_reservedSMEM_offset_0_alias,@"STO_CUDA_RESERVED_SHARED STV_DEFAULT"
__nv_reservedSMEM_offset_0_alias:
	.zero		0
.nv.shared.reserved.0:
	.zero		64
	.weak		__nv_reservedSMEM_allocation_phase
	.type		__nv_reservedSMEM_allocation_phase,@object
	.size		__nv_reservedSMEM_allocation_phase,(.L_0 - __nv_reservedSMEM_allocation_phase)
__nv_reservedSMEM_allocation_phase:
	.zero		1
.L_0:
	.zero		7
	.weak		__nv_reservedSMEM_devtool_atexit_pc
	.type		__nv_reservedSMEM_devtool_atexit_pc,@object
	.size		__nv_reservedSMEM_devtool_atexit_pc,(__nv_reservedSMEM_allocation_mask - __nv_reservedSMEM_devtool_atexit_pc)
__nv_reservedSMEM_devtool_atexit_pc:
	.zero		8
	.weak		__nv_reservedSMEM_allocation_mask
	.type		__nv_reservedSMEM_allocation_mask,@object
	.size		__nv_reservedSMEM_allocation_mask,(.L_2 - __nv_reservedSMEM_allocation_mask)
__nv_reservedSMEM_allocation_mask:
	.zero		4
.L_2:


//--------------------- .nv.constant0.matmul_kernel --------------------------
	.section	.nv.constant0.matmul_kernel,"a",@progbits
	.sectionflags	@""
	.align	4
.nv.constant0.matmul_kernel:
	.zero		976


//--------------------- SYMBOLS --------------------------

	.type		.nv.reservedSmem.offset0,@object
	.size		.nv.reservedSmem.offset0,0x4
	.type		.nv.reservedSmem.cap,@object
	.size		.nv.reservedSmem.cap,0x4
